	.target	sm_90a

	.elftype	@"ET_EXEC"


//--------------------- .note.nv.tkinfo           --------------------------
	.section	.note.nv.tkinfo,"",@"SHT_NOTE"
	.sectionflags	@"SHF_NOTE_NV_TKINFO"
	.tkinfo
        /*0018*/ 	.word	0x00000002
        /*0030*/ 	.string	""
        /*0030*/ 	.string	"ptxas"
        /*0030*/ 	.string	"Cuda compilation tools, release 13.0, V13.0.88"
        /*0030*/ 	.string	"Build cuda_13.0.r13.0/compiler.36424714_0"
        /*0030*/ 	.string	"-v  -suppress-debug-info  -lineinfo  -arch sm_90a "



//--------------------- .note.nv.cuinfo           --------------------------
	.section	.note.nv.cuinfo,"",@"SHT_NOTE"
	.sectionflags	@"SHF_NOTE_NV_CUINFO"
        /*0018*/ 	.short	0x0002
        /*001a*/ 	.short	0x005a
        /*001c*/ 	.short	0x0082
	.zero		2


//--------------------- .nv.info                  --------------------------
	.section	.nv.info,"",@"SHT_CUDA_INFO"
	.align	4


	//----- nvinfo : EIATTR_REGCOUNT
	.align		4
        /*0000*/ 	.byte	0x04, 0x2f
        /*0002*/ 	.short	(.L_1 - .L_0)
	.align		4
.L_0:
        /*0004*/ 	.word	index@(gluon_wgmma)
        /*0008*/ 	.word	0x0000005a


	//----- nvinfo : EIATTR_FRAME_SIZE
	.align		4
.L_1:
        /*000c*/ 	.byte	0x04, 0x11
        /*000e*/ 	.short	(.L_3 - .L_2)
	.align		4
.L_2:
        /*0010*/ 	.word	index@(gluon_wgmma)
        /*0014*/ 	.word	0x00000000


	//----- nvinfo : EIATTR_MIN_STACK_SIZE
	.align		4
.L_3:
        /*0018*/ 	.byte	0x04, 0x12
        /*001a*/ 	.short	(.L_5 - .L_4)
	.align		4
.L_4:
        /*001c*/ 	.word	index@(gluon_wgmma)
        /*0020*/ 	.word	0x00000000
.L_5:


//--------------------- .nv.compat                --------------------------
	.section	.nv.compat,"",@"SHT_CUDA_COMPAT_INFO"
	.align	4
        /*0000*/ 	.byte	0x02, 0x09, 0x01, 0x00, 0x02, 0x02, 0x04, 0x00, 0x02, 0x05, 0x05, 0x00, 0x03, 0x07, 0x01, 0x01
        /*0010*/ 	.byte	0x02, 0x03, 0x03, 0x00, 0x02, 0x06, 0x01, 0x00, 0x04, 0x0b, 0x08, 0x00, 0x00, 0x00, 0x00, 0x00
        /*0020*/ 	.byte	0x00, 0x00, 0x00, 0x00


//--------------------- .nv.info.gluon_wgmma      --------------------------
	.section	.nv.info.gluon_wgmma,"",@"SHT_CUDA_INFO"
	.sectionflags	@""
	.align	4


	//----- nvinfo : EIATTR_CUDA_API_VERSION
	.align		4
        /*0000*/ 	.byte	0x04, 0x37
        /*0002*/ 	.short	(.L_7 - .L_6)
.L_6:
        /*0004*/ 	.word	0x00000082


	//----- nvinfo : EIATTR_KPARAM_INFO
	.align		4
.L_7:
        /*0008*/ 	.byte	0x04, 0x17
        /*000a*/ 	.short	(.L_9 - .L_8)
.L_8:
        /*000c*/ 	.word	0x00000000
        /*0010*/ 	.short	0x000a
        /*0012*/ 	.short	0x0048
        /*0014*/ 	.byte	0x00, 0xf4, 0x21, 0x00


	//----- nvinfo : EIATTR_KPARAM_INFO
	.align		4
.L_9:
        /*0018*/ 	.byte	0x04, 0x17
        /*001a*/ 	.short	(.L_11 - .L_10)
.L_10:
        /*001c*/ 	.word	0x00000000
        /*0020*/ 	.short	0x0009
        /*0022*/ 	.short	0x0040
        /*0024*/ 	.byte	0x00, 0xf4, 0x21, 0x00


	//----- nvinfo : EIATTR_KPARAM_INFO
	.align		4
.L_11:
        /*0028*/ 	.byte	0x04, 0x17
        /*002a*/ 	.short	(.L_13 - .L_12)
.L_12:
        /*002c*/ 	.word	0x00000000
        /*0030*/ 	.short	0x0008
        /*0032*/ 	.short	0x0038
        /*0034*/ 	.byte	0x00, 0xf0, 0x21, 0x00


	//----- nvinfo : EIATTR_KPARAM_INFO
	.align		4
.L_13:
        /*0038*/ 	.byte	0x04, 0x17
        /*003a*/ 	.short	(.L_15 - .L_14)
.L_14:
        /*003c*/ 	.word	0x00000000
        /*0040*/ 	.short	0x0007
        /*0042*/ 	.short	0x0030
        /*0044*/ 	.byte	0x00, 0xf0, 0x21, 0x00


	//----- nvinfo : EIATTR_KPARAM_INFO
	.align		4
.L_15:
        /*0048*/ 	.byte	0x04, 0x17
        /*004a*/ 	.short	(.L_17 - .L_16)
.L_16:
        /*004c*/ 	.word	0x00000000
        /*0050*/ 	.short	0x0006
        /*0052*/ 	.short	0x0028
        /*0054*/ 	.byte	0x00, 0xf0, 0x21, 0x00


	//----- nvinfo : EIATTR_KPARAM_INFO
	.align		4
.L_17:
        /*0058*/ 	.byte	0x04, 0x17
        /*005a*/ 	.short	(.L_19 - .L_18)
.L_18:
        /*005c*/ 	.word	0x00000000
        /*0060*/ 	.short	0x0005
        /*0062*/ 	.short	0x0020
        /*0064*/ 	.byte	0x00, 0xf0, 0x11, 0x00


	//----- nvinfo : EIATTR_KPARAM_INFO
	.align		4
.L_19:
        /*0068*/ 	.byte	0x04, 0x17
        /*006a*/ 	.short	(.L_21 - .L_20)
.L_20:
        /*006c*/ 	.word	0x00000000
        /*0070*/ 	.short	0x0004
        /*0072*/ 	.short	0x001c
        /*0074*/ 	.byte	0x00, 0xf0, 0x11, 0x00


	//----- nvinfo : EIATTR_KPARAM_INFO
	.align		4
.L_21:
        /*0078*/ 	.byte	0x04, 0x17
        /*007a*/ 	.short	(.L_23 - .L_22)
.L_22:
        /*007c*/ 	.word	0x00000000
        /*0080*/ 	.short	0x0003
        /*0082*/ 	.short	0x0018
        /*0084*/ 	.byte	0x00, 0xf0, 0x11, 0x00


	//----- nvinfo : EIATTR_KPARAM_INFO
	.align		4
.L_23:
        /*0088*/ 	.byte	0x04, 0x17
        /*008a*/ 	.short	(.L_25 - .L_24)
.L_24:
        /*008c*/ 	.word	0x00000000
        /*0090*/ 	.short	0x0002
        /*0092*/ 	.short	0x0010
        /*0094*/ 	.byte	0x00, 0xf4, 0x21, 0x00


	//----- nvinfo : EIATTR_KPARAM_INFO
	.align		4
.L_25:
        /*0098*/ 	.byte	0x04, 0x17
        /*009a*/ 	.short	(.L_27 - .L_26)
.L_26:
        /*009c*/ 	.word	0x00000000
        /*00a0*/ 	.short	0x0001
        /*00a2*/ 	.short	0x0008
        /*00a4*/ 	.byte	0x00, 0xf4, 0x21, 0x00


	//----- nvinfo : EIATTR_KPARAM_INFO
	.align		4
.L_27:
        /*00a8*/ 	.byte	0x04, 0x17
        /*00aa*/ 	.short	(.L_29 - .L_28)
.L_28:
        /*00ac*/ 	.word	0x00000000
        /*00b0*/ 	.short	0x0000
        /*00b2*/ 	.short	0x0000
        /*00b4*/ 	.byte	0x00, 0xf4, 0x21, 0x00


	//----- nvinfo : EIATTR_SPARSE_MMA_MASK
	.align		4
.L_29:
        /*00b8*/ 	.byte	0x03, 0x50
        /*00ba*/ 	.short	0x0000


	//----- nvinfo : EIATTR_MAXREG_COUNT
	.align		4
        /*00bc*/ 	.byte	0x03, 0x1b
        /*00be*/ 	.short	0x00ff


	//----- nvinfo : EIATTR_NUM_BARRIERS
	.align		4
        /*00c0*/ 	.byte	0x02, 0x4c
        /*00c2*/ 	.byte	0x01
	.zero		1


	//----- nvinfo : EIATTR_MERCURY_ISA_VERSION
	.align		4
        /*00c4*/ 	.byte	0x03, 0x5f
        /*00c6*/ 	.short	0x0101


	//----- nvinfo : EIATTR_INT_WARP_WIDE_INSTR_OFFSETS
	.align		4
        /*00c8*/ 	.byte	0x04, 0x31
        /*00ca*/ 	.short	(.L_31 - .L_30)


	//   ....[0]....
.L_30:
        /*00cc*/ 	.word	0x00001320


	//   ....[1]....
        /*00d0*/ 	.word	0x00001340


	//   ....[2]....
        /*00d4*/ 	.word	0x000013f0


	//   ....[3]....
        /*00d8*/ 	.word	0x000018d0


	//   ....[4]....
        /*00dc*/ 	.word	0x000018e0


	//   ....[5]....
        /*00e0*/ 	.word	0x00001980


	//   ....[6]....
        /*00e4*/ 	.word	0x00001990


	//   ....[7]....
        /*00e8*/ 	.word	0x00002170


	//   ....[8]....
        /*00ec*/ 	.word	0x00002180


	//----- nvinfo : EIATTR_COOP_GROUP_MASK_REGIDS
	.align		4
.L_31:
        /*00f0*/ 	.byte	0x04, 0x29
        /*00f2*/ 	.short	(.L_33 - .L_32)


	//   ....[0]....
.L_32:
        /*00f4*/ 	.word	0xffffffff


	//   ....[1]....
        /*00f8*/ 	.word	0xffffffff


	//   ....[2]....
        /*00fc*/ 	.word	0xffffffff


	//----- nvinfo : EIATTR_COOP_GROUP_INSTR_OFFSETS
	.align		4
.L_33:
        /*0100*/ 	.byte	0x04, 0x28
        /*0102*/ 	.short	(.L_35 - .L_34)


	//   ....[0]....
.L_34:
        /*0104*/ 	.word	0x00000150


	//   ....[1]....
        /*0108*/ 	.word	0x00000700


	//   ....[2]....
        /*010c*/ 	.word	0x00000cf0


	//----- nvinfo : EIATTR_MBARRIER_INSTR_OFFSETS
	.align		4
.L_35:
        /*0110*/ 	.byte	0x04, 0x39
        /*0112*/ 	.short	(.L_37 - .L_36)


	//   ....[0]....
.L_36:
        /*0114*/ 	.word	0x00001490
        /*0118*/ 	.word	0x000000ff
        /*011c*/ 	.word	0x00028000
        /*0120*/ 	.short	0x0100
        /*0122*/ 	.byte	0x10
	.zero		1


	//   ....[1]....
        /*0124*/ 	.word	0x000015d0
        /*0128*/ 	.word	0x000000ff
        /*012c*/ 	.word	0x00028008
        /*0130*/ 	.short	0x0100
        /*0132*/ 	.byte	0x10
	.zero		1


	//   ....[2]....
        /*0134*/ 	.word	0x00001a40
        /*0138*/ 	.word	0x000000ff
        /*013c*/ 	.word	0x00028000
        /*0140*/ 	.short	0x010a
        /*0142*/ 	.byte	0x1e
	.zero		1


	//   ....[3]....
        /*0144*/ 	.word	0x00001e80
        /*0148*/ 	.word	0x000000ff
        /*014c*/ 	.word	0x00028000
        /*0150*/ 	.short	0x0108
        /*0152*/ 	.byte	0x10
	.zero		1


	//   ....[4]....
        /*0154*/ 	.word	0x00001fa0
        /*0158*/ 	.word	0x000000ff
        /*015c*/ 	.word	0x00028008
        /*0160*/ 	.short	0x0108
        /*0162*/ 	.byte	0x10
	.zero		1


	//   ....[5]....
        /*0164*/ 	.word	0x00002210
        /*0168*/ 	.word	0x000000ff
        /*016c*/ 	.word	0x00028000
        /*0170*/ 	.short	0x010a
        /*0172*/ 	.byte	0x1e
	.zero		1


	//----- nvinfo : EIATTR_NUM_MBARRIERS
	.align		4
.L_37:
        /*0174*/ 	.byte	0x03, 0x38
        /*0176*/ 	.short	0x0002


	//----- nvinfo : EIATTR_EXIT_INSTR_OFFSETS
	.align		4
        /*0178*/ 	.byte	0x04, 0x1c
        /*017a*/ 	.short	(.L_39 - .L_38)


	//   ....[0]....
.L_38:
        /*017c*/ 	.word	0x00002200


	//----- nvinfo : EIATTR_REQNTID
	.align		4
.L_39:
        /*0180*/ 	.byte	0x04, 0x10
        /*0182*/ 	.short	(.L_41 - .L_40)
.L_40:
        /*0184*/ 	.word	0x00000100
        /*0188*/ 	.word	0x00000001
        /*018c*/ 	.word	0x00000001


	//----- nvinfo : EIATTR_CRS_STACK_SIZE
	.align		4
.L_41:
        /*0190*/ 	.byte	0x04, 0x1e
        /*0192*/ 	.short	(.L_43 - .L_42)
.L_42:
        /*0194*/ 	.word	0x00000000


	//----- nvinfo : EIATTR_CBANK_PARAM_SIZE
	.align		4
.L_43:
        /*0198*/ 	.byte	0x03, 0x19
        /*019a*/ 	.short	0x0050


	//----- nvinfo : EIATTR_PARAM_CBANK
	.align		4
        /*019c*/ 	.byte	0x04, 0x0a
        /*019e*/ 	.short	(.L_45 - .L_44)
	.align		4
.L_44:
        /*01a0*/ 	.word	index@(.nv.constant0.gluon_wgmma)
        /*01a4*/ 	.short	0x0210
        /*01a6*/ 	.short	0x0050


	//----- nvinfo : EIATTR_SW_WAR
	.align		4
.L_45:
        /*01a8*/ 	.byte	0x04, 0x36
        /*01aa*/ 	.short	(.L_47 - .L_46)
.L_46:
        /*01ac*/ 	.word	0x00000008
.L_47:


//--------------------- .nv.callgraph             --------------------------
	.section	.nv.callgraph,"",@"SHT_CUDA_CALLGRAPH"
	.align	4
	.sectionentsize	8
	.align		4
        /*0000*/ 	.word	0x00000000
	.align		4
        /*0004*/ 	.word	0xffffffff
	.align		4
        /*0008*/ 	.word	0x00000000
	.align		4
        /*000c*/ 	.word	0xfffffffe
	.align		4
        /*0010*/ 	.word	0x00000000
	.align		4
        /*0014*/ 	.word	0xfffffffd
	.align		4
        /*0018*/ 	.word	0x00000000
	.align		4
        /*001c*/ 	.word	0xfffffffc


//--------------------- .text.gluon_wgmma         --------------------------
	.section	.text.gluon_wgmma,"ax",@progbits
	.align	128
        .global         gluon_wgmma
        .type           gluon_wgmma,@function
        .size           gluon_wgmma,(.L_x_52 - gluon_wgmma)
        .other          gluon_wgmma,@"STO_CUDA_ENTRY STV_DEFAULT"
gluon_wgmma:
.text.gluon_wgmma:
[----:B------:R-:W-:Y:S01]  /*0000*/  LDC R1, c[0x0][0x28] ;  /* 0x00000a00ff017b82 */ /* 0x000fe20000000800 */
[----:B------:R-:W1:Y:S07]  /*0010*/  S2R R0, SR_TID.X ;  /* 0x0000000000007919 */ /* 0x000e6e0000002100 */
[----:B------:R-:W2:Y:S01]  /*0020*/  S2UR UR4, SR_CgaCtaId ;  /* 0x00000000000479c3 */ /* 0x000ea20000008800 */
[----:B------:R-:W-:Y:S01]  /*0030*/  UMOV UR16, 0x400 ;  /* 0x0000040000107882 */ /* 0x000fe20000000000 */
[----:B------:R-:W-:Y:S01]  /*0040*/  ULDC UR6, c[0x0][0xc] ;  /* 0x0000030000067ab9 */ /* 0x000fe20000000800 */
[----:B------:R-:W-:Y:S01]  /*0050*/  ULDC.64 UR22, c[0x0][0x250] ;  /* 0x0000940000167ab9 */ /* 0x000fe20000000a00 */
[----:B------:R-:W-:Y:S04]  /*0060*/  BSSY B0, `(.L_x_0) ;  /* 0x000001f000007945 */ /* 0x000fe80003800000 */
[----:B------:R-:W3:Y:S08]  /*0070*/  LDC R4, c[0x0][0x228] ;  /* 0x00008a00ff047b82 */ /* 0x000ef00000000800 */
[----:B------:R-:W4:Y:S08]  /*0080*/  LDC R13, c[0x0][0x230] ;  /* 0x00008c00ff0d7b82 */ /* 0x000f300000000800 */
[----:B------:R-:W-:Y:S01]  /*0090*/  S2UR UR32, SR_CTAID.Y ;  /* 0x00000000002079c3 */ /* 0x000fe20000002600 */
[----:B--2---:R-:W-:-:S03]  /*00a0*/  ULEA UR16, UR4, UR16, 0x18 ;  /* 0x0000001004107291 */ /* 0x004fc6000f8ec03f */
[----:B------:R-:W-:Y:S01]  /*00b0*/  ULDC UR4, c[0x0][0x10] ;  /* 0x0000040000047ab9 */ /* 0x000fe20000000800 */
[----:B-1----:R-:W-:-:S03]  /*00c0*/  LOP3.LUT R6, R0, 0xff, RZ, 0xc0, !PT ;  /* 0x000000ff00067812 */ /* 0x002fc600078ec0ff */
[----:B------:R-:W1:Y:S01]  /*00d0*/  S2UR UR5, SR_CTAID.Z ;  /* 0x00000000000579c3 */ /* 0x000e620000002700 */
[----:B---3--:R-:W-:Y:S01]  /*00e0*/  VIADD R4, R4, 0xffffffff ;  /* 0xffffffff04047836 */ /* 0x008fe20000000000 */
[C---:B------:R-:W-:Y:S02]  /*00f0*/  ISETP.GE.U32.AND P0, PT, R6.reuse, 0x20, PT ;  /* 0x000000200600780c */ /* 0x040fe40003f06070 */
[C---:B------:R-:W-:Y:S02]  /*0100*/  ISETP.NE.U32.AND P2, PT, R6.reuse, RZ, PT ;  /* 0x000000ff0600720c */ /* 0x040fe40003f45070 */
[----:B------:R-:W-:Y:S02]  /*0110*/  LEA R12, R6, UR16, 0x2 ;  /* 0x00000010060c7c11 */ /* 0x000fe4000f8e10ff */
[----:B------:R-:W2:Y:S01]  /*0120*/  S2UR UR33, SR_CTAID.X ;  /* 0x00000000002179c3 */ /* 0x000ea20000002500 */
[----:B----4-:R-:W-:-:S06]  /*0130*/  VIADD R9, R13, 0xffffffff ;  /* 0xffffffff0d097836 */ /* 0x010fcc0000000000 */
[----:B------:R3:W-:Y:S01]  /*0140*/  @!P0 STS [R12], RZ ;  /* 0x000000ff0c008388 */ /* 0x0007e20000000800 */
[----:B------:R-:W-:-:S03]  /*0150*/  NOP ;  /* 0x0000000000007918 */ /* 0x000fc60000000000 */
[----:B------:R3:W-:Y:S01]  /*0160*/  @!P2 STS [UR16+0x24], R4 ;  /* 0x00002404ff00a988 */ /* 0x0007e20008000810 */
[----:B-1----:R-:W-:-:S03]  /*0170*/  UIMAD UR4, UR5, UR4, UR32 ;  /* 0x00000004050472a4 */ /* 0x002fc6000f8e0220 */
[----:B------:R3:W-:Y:S01]  /*0180*/  @!P2 STS [UR16+0x20], R9 ;  /* 0x00002009ff00a988 */ /* 0x0007e20008000810 */
[----:B--2---:R-:W-:-:S04]  /*0190*/  UIMAD UR4, UR4, UR6, UR33 ;  /* 0x00000006040472a4 */ /* 0x004fc8000f8e0221 */
[----:B------:R-:W-:-:S03]  /*01a0*/  UIMAD UR5, UR4, 0x180, URZ ;  /* 0x00000180040578a4 */ /* 0x000fc6000f8e023f */
[----:B------:R-:W-:Y:S01]  /*01b0*/  UMOV UR4, URZ ;  /* 0x0000003f00047c82 */ /* 0x000fe20008000000 */
[----:B------:R-:W-:-:S04]  /*01c0*/  UIADD3 UR18, UP0, UR5, UR22, URZ ;  /* 0x0000001605127290 */ /* 0x000fc8000ff1e03f */
[----:B------:R-:W-:Y:S01]  /*01d0*/  ULEA.HI.X.SX32 UR19, UR5, UR23, 0x1, UP0 ;  /* 0x0000001705137291 */ /* 0x000fe200080f0e3f */
[----:B---3--:R-:W-:Y:S11]  /*01e0*/  @P2 BRA `(.L_x_1) ;  /* 0x0000000000182947 */ /* 0x008ff60003800000 */
[----:B------:R-:W1:Y:S01]  /*01f0*/  LDS R2, [UR16+0x8] ;  /* 0x00000810ff027984 */ /* 0x000e620008000800 */
[----:B------:R-:W2:Y:S01]  /*0200*/  LDC.64 R10, c[0x0][0x210] ;  /* 0x00008400ff0a7b82 */ /* 0x000ea20000000a00 */
[----:B------:R-:W-:Y:S02]  /*0210*/  IMAD.MOV.U32 R3, RZ, RZ, 0x70 ;  /* 0x00000070ff037424 */ /* 0x000fe400078e00ff */
[----:B--2---:R2:W-:Y:S03]  /*0220*/  STS.64 [UR16], R10 ;  /* 0x0000000aff007988 */ /* 0x0045e60008000a10 */
[----:B-1----:R-:W-:-:S05]  /*0230*/  LOP3.LUT R2, R2, 0x10, R3, 0xd8, !PT ;  /* 0x0000001002027812 */ /* 0x002fca00078ed803 */
[----:B------:R2:W-:Y:S02]  /*0240*/  STS [UR16+0x8], R2 ;  /* 0x00000802ff007988 */ /* 0x0005e40008000810 */
.L_x_1:
[----:B------:R-:W-:Y:S05]  /*0250*/  BSYNC B0 ;  /* 0x0000000000007941 */ /* 0x000fea0003800000 */
.L_x_0:
[----:B------:R-:W-:Y:S04]  /*0260*/  BSSY B0, `(.L_x_2) ;  /* 0x000000a000007945 */ /* 0x000fe80003800000 */
[----:B------:R-:W-:Y:S05]  /*0270*/  @P2 BRA `(.L_x_3) ;  /* 0x0000000000202947 */ /* 0x000fea0003800000 */
[----:B--2---:R-:W1:Y:S01]  /*0280*/  LDS R2, [UR16+0x34] ;  /* 0x00003410ff027984 */ /* 0x004e620008000800 */
[----:B------:R-:W-:Y:S02]  /*0290*/  IMAD.MOV.U32 R3, RZ, RZ, 0x3f000000 ;  /* 0x3f000000ff037424 */ /* 0x000fe400078e00ff */
[----:B------:R-:W-:Y:S01]  /*02a0*/  @!P2 IMAD.MOV.U32 R5, RZ, RZ, 0x3f ;  /* 0x0000003fff05a424 */ /* 0x000fe200078e00ff */
[----:B------:R-:W2:Y:S02]  /*02b0*/  @!P2 LDS R8, [UR16+0x38] ;  /* 0x00003810ff08a984 */ /* 0x000ea40008000800 */
[----:B-1----:R-:W-:Y:S02]  /*02c0*/  LOP3.LUT R2, R2, 0xff000000, R3, 0xb8, !PT ;  /* 0xff00000002027812 */ /* 0x002fe400078eb803 */
[----:B--2---:R-:W-:-:S03]  /*02d0*/  @!P2 LOP3.LUT R3, R8, 0xff, R5, 0xb8, !PT ;  /* 0x000000ff0803a812 */ /* 0x004fc600078eb805 */
[----:B------:R1:W-:Y:S04]  /*02e0*/  STS [UR16+0x34], R2 ;  /* 0x00003402ff007988 */ /* 0x0003e80008000810 */
[----:B------:R1:W-:Y:S02]  /*02f0*/  @!P2 STS [UR16+0x38], R3 ;  /* 0x00003803ff00a988 */ /* 0x0003e40008000810 */
.L_x_3:
[----:B------:R-:W-:Y:S05]  /*0300*/  BSYNC B0 ;  /* 0x0000000000007941 */ /* 0x000fea0003800000 */
.L_x_2:
[----:B------:R-:W-:Y:S04]  /*0310*/  BSSY B0, `(.L_x_4) ;  /* 0x000000e000007945 */ /* 0x000fe80003800000 */
[----:B------:R-:W-:Y:S05]  /*0320*/  @P2 BRA `(.L_x_5) ;  /* 0x0000000000302947 */ /* 0x000fea0003800000 */
[----:B-1----:R-:W1:Y:S01]  /*0330*/  LDS R3, [UR16+0x34] ;  /* 0x00003410ff037984 */ /* 0x002e620008000800 */
[----:B--2---:R-:W2:Y:S03]  /*0340*/  LDC.64 R10, c[0x0][0x238] ;  /* 0x00008e00ff0a7b82 */ /* 0x004ea60000000a00 */
[----:B------:R-:W3:Y:S01]  /*0350*/  LDS R2, [UR16+0x1c] ;  /* 0x00001c10ff027984 */ /* 0x000ee20008000800 */
[C---:B--2---:R-:W-:Y:S01]  /*0360*/  SHF.L.U64.HI R8, R10.reuse, 0x1, R11 ;  /* 0x000000010a087819 */ /* 0x044fe2000001020b */
[----:B------:R-:W-:-:S03]  /*0370*/  IMAD.SHL.U32 R5, R10, 0x2, RZ ;  /* 0x000000020a057824 */ /* 0x000fc600078e00ff */
[--C-:B------:R-:W-:Y:S02]  /*0380*/  SHF.R.U32.HI R7, RZ, 0x4, R8.reuse ;  /* 0x00000004ff077819 */ /* 0x100fe40000011608 */
[----:B------:R-:W-:-:S05]  /*0390*/  SHF.R.U64 R5, R5, 0x4, R8 ;  /* 0x0000000405057819 */ /* 0x000fca0000001208 */
[----:B------:R4:W-:Y:S01]  /*03a0*/  STS [UR16+0xc], R5 ;  /* 0x00000c05ff007988 */ /* 0x0009e20008000810 */
[----:B-1----:R-:W-:Y:S02]  /*03b0*/  LOP3.LUT R3, R3, 0x7, RZ, 0xb8, !PT ;  /* 0x0000000703037812 */ /* 0x002fe400078eb8ff */
[----:B---3--:R-:W-:-:S03]  /*03c0*/  LOP3.LUT R2, R2, 0xf, R7, 0xb8, !PT ;  /* 0x0000000f02027812 */ /* 0x008fc600078eb807 */
[----:B------:R4:W-:Y:S04]  /*03d0*/  STS [UR16+0x34], R3 ;  /* 0x00003403ff007988 */ /* 0x0009e80008000810 */
[----:B------:R4:W-:Y:S02]  /*03e0*/  STS [UR16+0x1c], R2 ;  /* 0x00001c02ff007988 */ /* 0x0009e40008000810 */
.L_x_5:
[----:B------:R-:W-:Y:S05]  /*03f0*/  BSYNC B0 ;  /* 0x0000000000007941 */ /* 0x000fea0003800000 */
.L_x_4:
[----:B------:R-:W-:Y:S04]  /*0400*/  BSSY B1, `(.L_x_6) ;  /* 0x000001a000017945 */ /* 0x000fe80003800000 */
[----:B------:R-:W-:Y:S04]  /*0410*/  BSSY B0, `(.L_x_7) ;  /* 0x0000015000007945 */ /* 0x000fe80003800000 */
[----:B------:R-:W-:Y:S05]  /*0420*/  @P2 BRA `(.L_x_8) ;  /* 0x0000000000202947 */ /* 0x000fea0003800000 */
[----:B-12-4-:R-:W1:Y:S02]  /*0430*/  LDS R2, [UR16+0x34] ;  /* 0x00003410ff027984 */ /* 0x016e640008000800 */
[----:B-1----:R-:W-:-:S05]  /*0440*/  LOP3.LUT R2, R2, 0x38, RZ, 0xb8, !PT ;  /* 0x0000003802027812 */ /* 0x002fca00078eb8ff */
[----:B------:R1:W-:Y:S01]  /*0450*/  STS [UR16+0x34], R2 ;  /* 0x00003402ff007988 */ /* 0x0003e20008000810 */
[----:B------:R-:W-:Y:S05]  /*0460*/  @P2 BRA `(.L_x_9) ;  /* 0x0000000000202947 */ /* 0x000fea0003800000 */
[----:B-1----:R-:W1:Y:S01]  /*0470*/  LDS R2, [UR16+0x8] ;  /* 0x00000810ff027984 */ /* 0x002e620008000800 */
[----:B------:R-:W-:-:S05]  /*0480*/  IMAD.MOV.U32 R3, RZ, RZ, 0x780 ;  /* 0x00000780ff037424 */ /* 0x000fca00078e00ff */
[----:B-1----:R-:W-:-:S05]  /*0490*/  LOP3.LUT R2, R2, 0x300, R3, 0xd8, !PT ;  /* 0x0000030002027812 */ /* 0x002fca00078ed803 */
[----:B------:R3:W-:Y:S02]  /*04a0*/  STS [UR16+0x8], R2 ;  /* 0x00000802ff007988 */ /* 0x0007e40008000810 */
.L_x_8:
[----:B------:R-:W-:Y:S05]  /*04b0*/  @P2 BRA `(.L_x_10) ;  /* 0x0000000000282947 */ /* 0x000fea0003800000 */
[----:B-1234-:R-:W1:Y:S02]  /*04c0*/  LDS R2, [UR16+0x8] ;  /* 0x00000810ff027984 */ /* 0x01ee640008000800 */
[----:B-1----:R-:W-:-:S05]  /*04d0*/  LOP3.LUT R2, R2, 0x1800, RZ, 0xb8, !PT ;  /* 0x0000180002027812 */ /* 0x002fca00078eb8ff */
[----:B------:R2:W-:Y:S02]  /*04e0*/  STS [UR16+0x8], R2 ;  /* 0x00000802ff007988 */ /* 0x0005e40008000810 */
.L_x_9:
[----:B------:R-:W-:Y:S05]  /*04f0*/  @P2 BREAK B0 ;  /* 0x0000000000002942 */ /* 0x000fea0003800000 */
[----:B------:R-:W-:Y:S05]  /*0500*/  @P2 BRA `(.L_x_11) ;  /* 0x0000000000242947 */ /* 0x000fea0003800000 */
[----:B------:R-:W3:Y:S01]  /*0510*/  LDS R3, [UR16+0x8] ;  /* 0x00000810ff037984 */ /* 0x000ee20008000800 */
[----:B-12---:R-:W-:-:S05]  /*0520*/  IMAD.MOV.U32 R2, RZ, RZ, 0x6000 ;  /* 0x00006000ff027424 */ /* 0x006fca00078e00ff */
[----:B---3--:R-:W-:-:S04]  /*0530*/  LOP3.LUT R2, R3, 0x6000, R2, 0xd8, !PT ;  /* 0x0000600003027812 */ /* 0x008fc800078ed802 */
[----:B------:R-:W-:-:S05]  /*0540*/  LOP3.LUT R2, R2, 0x400000, RZ, 0xb8, !PT ;  /* 0x0040000002027812 */ /* 0x000fca00078eb8ff */
[----:B------:R5:W-:Y:S02]  /*0550*/  STS [UR16+0x8], R2 ;  /* 0x00000802ff007988 */ /* 0x000be40008000810 */
.L_x_10:
[----:B------:R-:W-:Y:S05]  /*0560*/  BSYNC B0 ;  /* 0x0000000000007941 */ /* 0x000fea0003800000 */
.L_x_7:
[----:B-12345:R-:W1:Y:S02]  /*0570*/  @!P2 LDS R2, [UR16+0x8] ;  /* 0x00000810ff02a984 */ /* 0x03ee640008000800 */
[----:B-1----:R-:W-:-:S05]  /*0580*/  @!P2 LOP3.LUT R2, R2, 0x8000, RZ, 0xb8, !PT ;  /* 0x000080000202a812 */ /* 0x002fca00078eb8ff */
[----:B------:R3:W-:Y:S02]  /*0590*/  @!P2 STS [UR16+0x8], R2 ;  /* 0x00000802ff00a988 */ /* 0x0007e40008000810 */
.L_x_11:
[----:B------:R-:W-:Y:S05]  /*05a0*/  BSYNC B1 ;  /* 0x0000000000017941 */ /* 0x000fea0003800000 */
.L_x_6:
[----:B------:R-:W-:Y:S05]  /*05b0*/  WARPSYNC.ALL ;  /* 0x0000000000007948 */ /* 0x000fea0003800000 */
[----:B------:R-:W-:Y:S05]  /*05c0*/  @P0 BRA `(.L_x_12) ;  /* 0x0000000000280947 */ /* 0x000fea0003800000 */
[----:B-123--:R-:W1:Y:S01]  /*05d0*/  S2R R2, SR_LANEID ;  /* 0x0000000000027919 */ /* 0x00ee620000000000 */
[----:B------:R-:W-:Y:S05]  /*05e0*/  WARPSYNC.ALL ;  /* 0x0000000000007948 */ /* 0x000fea0003800000 */
[----:B-1----:R-:W-:-:S05]  /*05f0*/  IMAD.SHL.U32 R5, R2, 0x4, RZ ;  /* 0x0000000402057824 */ /* 0x002fca00078e00ff */
[----:B------:R-:W1:Y:S01]  /*0600*/  LDS R7, [R5+UR16] ;  /* 0x0000001005077984 */ /* 0x000e620008000800 */
[----:B------:R-:W-:-:S05]  /*0610*/  IADD3 R2, P1, R5, UR18, RZ ;  /* 0x0000001205027c10 */ /* 0x000fca000ff3e0ff */
[----:B------:R-:W-:-:S05]  /*0620*/  IMAD.X R3, RZ, RZ, UR19, P1 ;  /* 0x00000013ff037e24 */ /* 0x000fca00088e06ff */
[----:B-1----:R4:W5:Y:S01]  /*0630*/  ATOMG.E.EXCH.STRONG.GPU PT, RZ, [R2], R7 ;  /* 0x0000000702ff73a8 */ /* 0x00296200041ee100 */
[----:B------:R-:W-:-:S04]  /*0640*/  DEPBAR {5,4,3,2,1,0} ;  /* 0x0000003f0000791a */ /* 0x000fc80000000000 */
[----:B------:R4:W-:Y:S01]  /*0650*/  UTMACCTL.IV [UR18] ;  /* 0x00000000120079b9 */ /* 0x0009e20008000000 */
[----:B------:R-:W-:Y:S01]  /*0660*/  NOP ;  /* 0x0000000000007918 */ /* 0x000fe20000000000 */
.L_x_12:
[----:B------:R-:W-:Y:S05]  /*0670*/  @P0 BRA `(.L_x_13) ;  /* 0x00000000000c0947 */ /* 0x000fea0003800000 */
[----:B------:R0:W-:Y:S01]  /*0680*/  UTMACMDFLUSH ;  /* 0x00000000000079b7 */ /* 0x0001e20000000000 */
[----:B------:R-:W-:Y:S05]  /*0690*/  @P0 BRA `(.L_x_13) ;  /* 0x0000000000040947 */ /* 0x000fea0003800000 */
[----:B------:R-:W-:-:S04]  /*06a0*/  DEPBAR.LE SB0, 0x0 ;  /* 0x000080000000791a */ /* 0x000fc80000000000 */
.L_x_13:
[----:B------:R-:W-:Y:S05]  /*06b0*/  WARPSYNC.ALL ;  /* 0x0000000000007948 */ /* 0x000fea0003800000 */
[----:B-----5:R-:W-:Y:S06]  /*06c0*/  BAR.SYNC.DEFER_BLOCKING 0x0 ;  /* 0x0000000000007b1d */ /* 0x020fec0000010000 */
[----:B------:R-:W-:Y:S02]  /*06d0*/  BSSY B1, `(.L_x_14) ;  /* 0x000000b000017945 */ /* 0x000fe40003800000 */
[----:B------:R-:W-:Y:S06]  /*06e0*/  BAR.SYNC.DEFER_BLOCKING 0x0 ;  /* 0x0000000000007b1d */ /* 0x000fec0000010000 */
[----:B------:R5:W-:Y:S01]  /*06f0*/  @!P0 STS [R12], RZ ;  /* 0x000000ff0c008388 */ /* 0x000be20000000800 */
[----:B------:R-:W-:Y:S01]  /*0700*/  NOP ;  /* 0x0000000000007918 */ /* 0x000fe20000000000 */
[----:B------:R-:W-:Y:S05]  /*0710*/  @P2 BRA `(.L_x_15) ;  /* 0x0000000000182947 */ /* 0x000fea0003800000 */
[----:B-1234-:R-:W1:Y:S01]  /*0720*/  LDS R2, [UR16+0x8] ;  /* 0x00000810ff027984 */ /* 0x01ee620008000800 */
[----:B------:R-:W2:Y:S01]  /*0730*/  LDC.64 R10, c[0x0][0x218] ;  /* 0x00008600ff0a7b82 */ /* 0x000ea20000000a00 */
[----:B------:R-:W-:Y:S02]  /*0740*/  IMAD.MOV.U32 R3, RZ, RZ, 0x70 ;  /* 0x00000070ff037424 */ /* 0x000fe400078e00ff */
[----:B--2---:R2:W-:Y:S03]  /*0750*/  STS.64 [UR16], R10 ;  /* 0x0000000aff007988 */ /* 0x0045e60008000a10 */
[----:B-1----:R-:W-:-:S05]  /*0760*/  LOP3.LUT R2, R2, 0x10, R3, 0xd8, !PT ;  /* 0x0000001002027812 */ /* 0x002fca00078ed803 */
[----:B------:R2:W-:Y:S02]  /*0770*/  STS [UR16+0x8], R2 ;  /* 0x00000802ff007988 */ /* 0x0005e40008000810 */
.L_x_15:
[----:B----4-:R-:W-:Y:S05]  /*0780*/  BSYNC B1 ;  /* 0x0000000000017941 */ /* 0x010fea0003800000 */
.L_x_14:
[----:B------:R-:W-:Y:S04]  /*0790*/  BSSY B2, `(.L_x_16) ;  /* 0x000000f000027945 */ /* 0x000fe80003800000 */
[----:B------:R-:W-:Y:S04]  /*07a0*/  BSSY B1, `(.L_x_17) ;  /* 0x000000c000017945 */ /* 0x000fe80003800000 */
[----:B------:R-:W-:Y:S05]  /*07b0*/  @P2 BRA `(.L_x_18) ;  /* 0x0000000000282947 */ /* 0x000fea0003800000 */
[----:B-123--:R-:W1:Y:S01]  /*07c0*/  LDS R2, [UR16+0x34] ;  /* 0x00003410ff027984 */ /* 0x00ee620008000800 */
[----:B------:R-:W-:Y:S01]  /*07d0*/  IMAD.MOV.U32 R3, RZ, RZ, 0x3f000000 ;  /* 0x3f000000ff037424 */ /* 0x000fe200078e00ff */
[----:B------:R-:W-:Y:S05]  /*07e0*/  @P2 BREAK B1 ;  /* 0x0000000000012942 */ /* 0x000fea0003800000 */
[----:B-1----:R-:W-:-:S05]  /*07f0*/  LOP3.LUT R2, R2, 0xff000000, R3, 0xb8, !PT ;  /* 0xff00000002027812 */ /* 0x002fca00078eb803 */
[----:B------:R1:W-:Y:S01]  /*0800*/  STS [UR16+0x34], R2 ;  /* 0x00003402ff007988 */ /* 0x0003e20008000810 */
[----:B------:R-:W-:Y:S05]  /*0810*/  @P2 BRA `(.L_x_19) ;  /* 0x0000000000182947 */ /* 0x000fea0003800000 */
[----:B------:R-:W2:Y:S01]  /*0820*/  LDS R3, [UR16+0x38] ;  /* 0x00003810ff037984 */ /* 0x000ea20008000800 */
[----:B-1----:R-:W-:-:S05]  /*0830*/  IMAD.MOV.U32 R2, RZ, RZ, 0xff ;  /* 0x000000ffff027424 */ /* 0x002fca00078e00ff */
[----:B--2---:R-:W-:-:S05]  /*0840*/  LOP3.LUT R2, R3, 0xff, R2, 0xb8, !PT ;  /* 0x000000ff03027812 */ /* 0x004fca00078eb802 */
[----:B------:R4:W-:Y:S02]  /*0850*/  STS [UR16+0x38], R2 ;  /* 0x00003802ff007988 */ /* 0x0009e40008000810 */
.L_x_18:
[----:B------:R-:W-:Y:S05]  /*0860*/  BSYNC B1 ;  /* 0x0000000000017941 */ /* 0x000fea0003800000 */
.L_x_17:
[----:B------:R1:W-:Y:S02]  /*0870*/  @!P2 STS [UR16+0x20], R9 ;  /* 0x00002009ff00a988 */ /* 0x0003e40008000810 */
.L_x_19:
[----:B------:R-:W-:Y:S05]  /*0880*/  BSYNC B2 ;  /* 0x0000000000027941 */ /* 0x000fea0003800000 */
.L_x_16:
[----:B------:R-:W-:Y:S05]  /*0890*/  WARPSYNC.ALL ;  /* 0x0000000000007948 */ /* 0x000fea0003800000 */
[----:B------:R-:W2:Y:S01]  /*08a0*/  LDC R5, c[0x0][0x22c] ;  /* 0x00008b00ff057b82 */ /* 0x000ea20000000800 */
[----:B------:R-:W-:Y:S01]  /*08b0*/  BSSY B2, `(.L_x_20) ;  /* 0x0000010000027945 */ /* 0x000fe20003800000 */
[----:B--2---:R-:W-:-:S05]  /*08c0*/  VIADD R5, R5, 0xffffffff ;  /* 0xffffffff05057836 */ /* 0x004fca0000000000 */
[----:B------:R2:W-:Y:S01]  /*08d0*/  @!P2 STS [UR16+0x24], R5 ;  /* 0x00002405ff00a988 */ /* 0x0005e20008000810 */
[----:B------:R-:W-:Y:S05]  /*08e0*/  @P2 BRA `(.L_x_21) ;  /* 0x0000000000302947 */ /* 0x000fea0003800000 */
[----:B------:R-:W2:Y:S01]  /*08f0*/  LDS R3, [UR16+0x34] ;  /* 0x00003410ff037984 */ /* 0x000ea20008000800 */
[----:B------:R-:W2:Y:S03]  /*0900*/  LDC.64 R10, c[0x0][0x240] ;  /* 0x00009000ff0a7b82 */ /* 0x000ea60000000a00 */
[----:B-1-34-:R-:W1:Y:S01]  /*0910*/  LDS R2, [UR16+0x1c] ;  /* 0x00001c10ff027984 */ /* 0x01ae620008000800 */
[C---:B--2---:R-:W-:Y:S01]  /*0920*/  SHF.L.U64.HI R8, R10.reuse, 0x1, R11 ;  /* 0x000000010a087819 */ /* 0x044fe2000001020b */
[----:B------:R-:W-:-:S03]  /*0930*/  IMAD.SHL.U32 R7, R10, 0x2, RZ ;  /* 0x000000020a077824 */ /* 0x000fc600078e00ff */
[--C-:B------:R-:W-:Y:S02]  /*0940*/  SHF.R.U32.HI R9, RZ, 0x4, R8.reuse ;  /* 0x00000004ff097819 */ /* 0x100fe40000011608 */
[----:B------:R-:W-:-:S05]  /*0950*/  SHF.R.U64 R7, R7, 0x4, R8 ;  /* 0x0000000407077819 */ /* 0x000fca0000001208 */
[----:B------:R2:W-:Y:S01]  /*0960*/  STS [UR16+0xc], R7 ;  /* 0x00000c07ff007988 */ /* 0x0005e20008000810 */
[----:B------:R-:W-:Y:S02]  /*0970*/  LOP3.LUT R3, R3, 0x7, RZ, 0xb8, !PT ;  /* 0x0000000703037812 */ /* 0x000fe400078eb8ff */
[----:B-1----:R-:W-:-:S03]  /*0980*/  LOP3.LUT R2, R2, 0xf, R9, 0xb8, !PT ;  /* 0x0000000f02027812 */ /* 0x002fc600078eb809 */
[----:B------:R2:W-:Y:S04]  /*0990*/  STS [UR16+0x34], R3 ;  /* 0x00003403ff007988 */ /* 0x0005e80008000810 */
[----:B------:R2:W-:Y:S02]  /*09a0*/  STS [UR16+0x1c], R2 ;  /* 0x00001c02ff007988 */ /* 0x0005e40008000810 */
.L_x_21:
[----:B------:R-:W-:Y:S05]  /*09b0*/  BSYNC B2 ;  /* 0x0000000000027941 */ /* 0x000fea0003800000 */
.L_x_20:
[----:B------:R-:W-:Y:S04]  /*09c0*/  BSSY B3, `(.L_x_22) ;  /* 0x000001a000037945 */ /* 0x000fe80003800000 */
[----:B------:R-:W-:Y:S04]  /*09d0*/  BSSY B2, `(.L_x_23) ;  /* 0x0000015000027945 */ /* 0x000fe80003800000 */
[----:B------:R-:W-:Y:S05]  /*09e0*/  @P2 BRA `(.L_x_24) ;  /* 0x0000000000202947 */ /* 0x000fea0003800000 */
[----:B-1234-:R-:W1:Y:S02]  /*09f0*/  LDS R2, [UR16+0x34] ;  /* 0x00003410ff027984 */ /* 0x01ee640008000800 */
[----:B-1----:R-:W-:-:S05]  /*0a00*/  LOP3.LUT R2, R2, 0x38, RZ, 0xb8, !PT ;  /* 0x0000003802027812 */ /* 0x002fca00078eb8ff */
[----:B------:R1:W-:Y:S01]  /*0a10*/  STS [UR16+0x34], R2 ;  /* 0x00003402ff007988 */ /* 0x0003e20008000810 */
[----:B------:R-:W-:Y:S05]  /*0a20*/  @P2 BRA `(.L_x_25) ;  /* 0x0000000000202947 */ /* 0x000fea0003800000 */
[----:B-1----:R-:W1:Y:S01]  /*0a30*/  LDS R2, [UR16+0x8] ;  /* 0x00000810ff027984 */ /* 0x002e620008000800 */
[----:B------:R-:W-:-:S05]  /*0a40*/  IMAD.MOV.U32 R3, RZ, RZ, 0x780 ;  /* 0x00000780ff037424 */ /* 0x000fca00078e00ff */
[----:B-1----:R-:W-:-:S05]  /*0a50*/  LOP3.LUT R2, R2, 0x300, R3, 0xd8, !PT ;  /* 0x0000030002027812 */ /* 0x002fca00078ed803 */
[----:B------:R1:W-:Y:S02]  /*0a60*/  STS [UR16+0x8], R2 ;  /* 0x00000802ff007988 */ /* 0x0003e40008000810 */
.L_x_24:
[----:B------:R-:W-:Y:S05]  /*0a70*/  @P2 BRA `(.L_x_26) ;  /* 0x0000000000282947 */ /* 0x000fea0003800000 */
[----:B-1234-:R-:W1:Y:S02]  /*0a80*/  LDS R2, [UR16+0x8] ;  /* 0x00000810ff027984 */ /* 0x01ee640008000800 */
[----:B-1----:R-:W-:-:S05]  /*0a90*/  LOP3.LUT R2, R2, 0x1800, RZ, 0xb8, !PT ;  /* 0x0000180002027812 */ /* 0x002fca00078eb8ff */
[----:B------:R2:W-:Y:S02]  /*0aa0*/  STS [UR16+0x8], R2 ;  /* 0x00000802ff007988 */ /* 0x0005e40008000810 */
.L_x_25:
[----:B------:R-:W-:Y:S05]  /*0ab0*/  @P2 BREAK B2 ;  /* 0x0000000000022942 */ /* 0x000fea0003800000 */
[----:B------:R-:W-:Y:S05]  /*0ac0*/  @P2 BRA `(.L_x_27) ;  /* 0x0000000000242947 */ /* 0x000fea0003800000 */
[----:B-12---:R-:W1:Y:S01]  /*0ad0*/  LDS R2, [UR16+0x8] ;  /* 0x00000810ff027984 */ /* 0x006e620008000800 */
[----:B------:R-:W-:-:S05]  /*0ae0*/  IMAD.MOV.U32 R3, RZ, RZ, 0x6000 ;  /* 0x00006000ff037424 */ /* 0x000fca00078e00ff */
[----:B-1----:R-:W-:-:S04]  /*0af0*/  LOP3.LUT R2, R2, 0x6000, R3, 0xd8, !PT ;  /* 0x0000600002027812 */ /* 0x002fc800078ed803 */
[----:B------:R-:W-:-:S05]  /*0b00*/  LOP3.LUT R2, R2, 0x400000, RZ, 0xb8, !PT ;  /* 0x0040000002027812 */ /* 0x000fca00078eb8ff */
[----:B------:R1:W-:Y:S02]  /*0b10*/  STS [UR16+0x8], R2 ;  /* 0x00000802ff007988 */ /* 0x0003e40008000810 */
.L_x_26:
[----:B------:R-:W-:Y:S05]  /*0b20*/  BSYNC B2 ;  /* 0x0000000000027941 */ /* 0x000fea0003800000 */
.L_x_23:
[----:B-1234-:R-:W1:Y:S02]  /*0b30*/  @!P2 LDS R2, [UR16+0x8] ;  /* 0x00000810ff02a984 */ /* 0x01ee640008000800 */
[----:B-1----:R-:W-:-:S05]  /*0b40*/  @!P2 LOP3.LUT R2, R2, 0x8000, RZ, 0xb8, !PT ;  /* 0x000080000202a812 */ /* 0x002fca00078eb8ff */
[----:B------:R3:W-:Y:S02]  /*0b50*/  @!P2 STS [UR16+0x8], R2 ;  /* 0x00000802ff00a988 */ /* 0x0007e40008000810 */
.L_x_27:
[----:B------:R-:W-:Y:S05]  /*0b60*/  BSYNC B3 ;  /* 0x0000000000037941 */ /* 0x000fea0003800000 */
.L_x_22:
[----:B------:R-:W-:Y:S05]  /*0b70*/  WARPSYNC.ALL ;  /* 0x0000000000007948 */ /* 0x000fea0003800000 */
[----:B------:R-:W-:-:S04]  /*0b80*/  UIADD3 UR21, UR5, 0x80, URZ ;  /* 0x0000008005157890 */ /* 0x000fc8000fffe03f */
[----:B------:R-:W-:-:S04]  /*0b90*/  UIADD3 UR20, UP0, UR21, UR22, URZ ;  /* 0x0000001615147290 */ /* 0x000fc8000ff1e03f */
[----:B------:R-:W-:Y:S01]  /*0ba0*/  ULEA.HI.X.SX32 UR21, UR21, UR23, 0x1, UP0 ;  /* 0x0000001715157291 */ /* 0x000fe200080f0e3f */
[----:B------:R-:W-:Y:S11]  /*0bb0*/  @P0 BRA `(.L_x_28) ;  /* 0x0000000000280947 */ /* 0x000ff60003800000 */
[----:B-123--:R-:W1:Y:S01]  /*0bc0*/  S2R R2, SR_LANEID ;  /* 0x0000000000027919 */ /* 0x00ee620000000000 */
[----:B------:R-:W-:Y:S05]  /*0bd0*/  WARPSYNC.ALL ;  /* 0x0000000000007948 */ /* 0x000fea0003800000 */
[----:B-1----:R-:W-:-:S05]  /*0be0*/  IMAD.SHL.U32 R8, R2, 0x4, RZ ;  /* 0x0000000402087824 */ /* 0x002fca00078e00ff */
[----:B------:R-:W1:Y:S01]  /*0bf0*/  LDS R7, [R8+UR16] ;  /* 0x0000001008077984 */ /* 0x000e620008000800 */
[----:B------:R-:W-:-:S05]  /*0c00*/  IADD3 R2, P1, R8, UR20, RZ ;  /* 0x0000001408027c10 */ /* 0x000fca000ff3e0ff */
[----:B------:R-:W-:-:S05]  /*0c10*/  IMAD.X R3, RZ, RZ, UR21, P1 ;  /* 0x00000015ff037e24 */ /* 0x000fca00088e06ff */
[----:B-1----:R4:W2:Y:S01]  /*0c20*/  ATOMG.E.EXCH.STRONG.GPU PT, RZ, [R2], R7 ;  /* 0x0000000702ff73a8 */ /* 0x0028a200041ee100 */
[----:B------:R-:W-:-:S04]  /*0c30*/  DEPBAR {5,4,3,2,1,0} ;  /* 0x0000003f0000791a */ /* 0x000fc80000000000 */
[----:B------:R4:W-:Y:S01]  /*0c40*/  UTMACCTL.IV [UR20] ;  /* 0x00000000140079b9 */ /* 0x0009e20008000000 */
[----:B------:R-:W-:Y:S01]  /*0c50*/  NOP ;  /* 0x0000000000007918 */ /* 0x000fe20000000000 */
.L_x_28:
[----:B------:R-:W-:Y:S05]  /*0c60*/  @P0 BRA `(.L_x_29) ;  /* 0x00000000000c0947 */ /* 0x000fea0003800000 */
[----:B------:R0:W-:Y:S01]  /*0c70*/  UTMACMDFLUSH ;  /* 0x00000000000079b7 */ /* 0x0001e20000000000 */
[----:B------:R-:W-:Y:S05]  /*0c80*/  @P0 BRA `(.L_x_29) ;  /* 0x0000000000040947 */ /* 0x000fea0003800000 */
[----:B------:R-:W-:-:S04]  /*0c90*/  DEPBAR.LE SB0, 0x0 ;  /* 0x000080000000791a */ /* 0x000fc80000000000 */
.L_x_29:
[----:B------:R-:W-:Y:S05]  /*0ca0*/  WARPSYNC.ALL ;  /* 0x0000000000007948 */ /* 0x000fea0003800000 */
[----:B--2---:R-:W-:Y:S06]  /*0cb0*/  BAR.SYNC.DEFER_BLOCKING 0x0 ;  /* 0x0000000000007b1d */ /* 0x004fec0000010000 */
[----:B------:R-:W-:Y:S02]  /*0cc0*/  BSSY B3, `(.L_x_30) ;  /* 0x000000b000037945 */ /* 0x000fe40003800000 */
[----:B------:R-:W-:Y:S06]  /*0cd0*/  BAR.SYNC.DEFER_BLOCKING 0x0 ;  /* 0x0000000000007b1d */ /* 0x000fec0000010000 */
[----:B------:R2:W-:Y:S01]  /*0ce0*/  @!P0 STS [R12], RZ ;  /* 0x000000ff0c008388 */ /* 0x0005e20000000800 */
[----:B------:R-:W-:Y:S01]  /*0cf0*/  NOP ;  /* 0x0000000000007918 */ /* 0x000fe20000000000 */
[----:B------:R-:W-:Y:S05]  /*0d00*/  @P2 BRA `(.L_x_31) ;  /* 0x0000000000182947 */ /* 0x000fea0003800000 */
[----:B-1-34-:R-:W1:Y:S01]  /*0d10*/  LDS R2, [UR16+0x8] ;  /* 0x00000810ff027984 */ /* 0x01ae620008000800 */
[----:B------:R-:W3:Y:S01]  /*0d20*/  LDC.64 R8, c[0x0][0x220] ;  /* 0x00008800ff087b82 */ /* 0x000ee20000000a00 */
[----:B------:R-:W-:Y:S02]  /*0d30*/  IMAD.MOV.U32 R3, RZ, RZ, 0x70 ;  /* 0x00000070ff037424 */ /* 0x000fe400078e00ff */
[----:B---3--:R3:W-:Y:S03]  /*0d40*/  STS.64 [UR16], R8 ;  /* 0x00000008ff007988 */ /* 0x0087e60008000a10 */
[----:B-1----:R-:W-:-:S05]  /*0d50*/  LOP3.LUT R2, R2, 0x10, R3, 0xd8, !PT ;  /* 0x0000001002027812 */ /* 0x002fca00078ed803 */
[----:B------:R3:W-:Y:S02]  /*0d60*/  STS [UR16+0x8], R2 ;  /* 0x00000802ff007988 */ /* 0x0007e40008000810 */
.L_x_31:
[----:B----4-:R-:W-:Y:S05]  /*0d70*/  BSYNC B3 ;  /* 0x0000000000037941 */ /* 0x010fea0003800000 */
.L_x_30:
[----:B------:R-:W-:Y:S04]  /*0d80*/  BSSY B4, `(.L_x_32) ;  /* 0x0000011000047945 */ /* 0x000fe80003800000 */
[----:B------:R-:W-:Y:S04]  /*0d90*/  BSSY B3, `(.L_x_33) ;  /* 0x000000e000037945 */ /* 0x000fe80003800000 */
[----:B------:R-:W-:Y:S05]  /*0da0*/  @P2 BRA `(.L_x_34) ;  /* 0x0000000000242947 */ /* 0x000fea0003800000 */
[----:B-1-3--:R-:W1:Y:S01]  /*0db0*/  LDS R2, [UR16+0x34] ;  /* 0x00003410ff027984 */ /* 0x00ae620008000800 */
[----:B------:R-:W-:-:S05]  /*0dc0*/  IMAD.MOV.U32 R3, RZ, RZ, 0x3f000000 ;  /* 0x3f000000ff037424 */ /* 0x000fca00078e00ff */
[----:B-1----:R-:W-:-:S05]  /*0dd0*/  LOP3.LUT R2, R2, 0xff000000, R3, 0xb8, !PT ;  /* 0xff00000002027812 */ /* 0x002fca00078eb803 */
[----:B------:R1:W-:Y:S01]  /*0de0*/  STS [UR16+0x34], R2 ;  /* 0x00003402ff007988 */ /* 0x0003e20008000810 */
[----:B------:R-:W-:Y:S05]  /*0df0*/  @P2 BRA `(.L_x_35) ;  /* 0x00000000001c2947 */ /* 0x000fea0003800000 */
[----:B-1----:R-:W1:Y:S01]  /*0e00*/  LDS R2, [UR16+0x38] ;  /* 0x00003810ff027984 */ /* 0x002e620008000800 */
[----:B------:R-:W-:-:S05]  /*0e10*/  IMAD.MOV.U32 R3, RZ, RZ, 0x3f ;  /* 0x0000003fff037424 */ /* 0x000fca00078e00ff */
[----:B-1----:R-:W-:-:S05]  /*0e20*/  LOP3.LUT R2, R2, 0xff, R3, 0xb8, !PT ;  /* 0x000000ff02027812 */ /* 0x002fca00078eb803 */
[----:B------:R4:W-:Y:S02]  /*0e30*/  STS [UR16+0x38], R2 ;  /* 0x00003802ff007988 */ /* 0x0009e40008000810 */
.L_x_34:
[----:B------:R-:W-:Y:S05]  /*0e40*/  @P2 BREAK B3 ;  /* 0x0000000000032942 */ /* 0x000fea0003800000 */
[----:B------:R-:W-:Y:S05]  /*0e50*/  @P2 BRA `(.L_x_36) ;  /* 0x00000000000c2947 */ /* 0x000fea0003800000 */
[----:B------:R1:W-:Y:S02]  /*0e60*/  STS [UR16+0x20], R5 ;  /* 0x00002005ff007988 */ /* 0x0003e40008000810 */
.L_x_35:
[----:B------:R-:W-:Y:S05]  /*0e70*/  BSYNC B3 ;  /* 0x0000000000037941 */ /* 0x000fea0003800000 */
.L_x_33:
[----:B------:R1:W-:Y:S02]  /*0e80*/  @!P2 STS [UR16+0x24], R4 ;  /* 0x00002404ff00a988 */ /* 0x0003e40008000810 */
.L_x_36:
[----:B------:R-:W-:Y:S05]  /*0e90*/  BSYNC B4 ;  /* 0x0000000000047941 */ /* 0x000fea0003800000 */
.L_x_32:
[----:B------:R-:W-:Y:S05]  /*0ea0*/  WARPSYNC.ALL ;  /* 0x0000000000007948 */ /* 0x000fea0003800000 */
[----:B------:R-:W-:Y:S04]  /*0eb0*/  BSSY B4, `(.L_x_37) ;  /* 0x000000e000047945 */ /* 0x000fe80003800000 */
[----:B------:R-:W-:Y:S05]  /*0ec0*/  @P2 BRA `(.L_x_38) ;  /* 0x0000000000302947 */ /* 0x000fea0003800000 */
[----:B------:R-:W5:Y:S01]  /*0ed0*/  LDS R3, [UR16+0x34] ;  /* 0x00003410ff037984 */ /* 0x000f620008000800 */
[----:B-1----:R-:W1:Y:S03]  /*0ee0*/  LDC.64 R4, c[0x0][0x248] ;  /* 0x00009200ff047b82 */ /* 0x002e660000000a00 */
[----:B---34-:R-:W3:Y:S01]  /*0ef0*/  LDS R2, [UR16+0x1c] ;  /* 0x00001c10ff027984 */ /* 0x018ee20008000800 */
[C---:B-1----:R-:W-:Y:S01]  /*0f00*/  SHF.L.U64.HI R5, R4.reuse, 0x1, R5 ;  /* 0x0000000104057819 */ /* 0x042fe20000010205 */
[----:B------:R-:W-:-:S03]  /*0f10*/  IMAD.SHL.U32 R4, R4, 0x2, RZ ;  /* 0x0000000204047824 */ /* 0x000fc600078e00ff */
[--C-:B------:R-:W-:Y:S02]  /*0f20*/  SHF.R.U32.HI R7, RZ, 0x4, R5.reuse ;  /* 0x00000004ff077819 */ /* 0x100fe40000011605 */
[----:B------:R-:W-:-:S05]  /*0f30*/  SHF.R.U64 R4, R4, 0x4, R5 ;  /* 0x0000000404047819 */ /* 0x000fca0000001205 */
[----:B------:R1:W-:Y:S01]  /*0f40*/  STS [UR16+0xc], R4 ;  /* 0x00000c04ff007988 */ /* 0x0003e20008000810 */
[----:B-----5:R-:W-:Y:S02]  /*0f50*/  LOP3.LUT R3, R3, 0x7, RZ, 0xb8, !PT ;  /* 0x0000000703037812 */ /* 0x020fe400078eb8ff */
[----:B---3--:R-:W-:-:S03]  /*0f60*/  LOP3.LUT R2, R2, 0xf, R7, 0xb8, !PT ;  /* 0x0000000f02027812 */ /* 0x008fc600078eb807 */
[----:B------:R1:W-:Y:S04]  /*0f70*/  STS [UR16+0x34], R3 ;  /* 0x00003403ff007988 */ /* 0x0003e80008000810 */
[----:B------:R1:W-:Y:S02]  /*0f80*/  STS [UR16+0x1c], R2 ;  /* 0x00001c02ff007988 */ /* 0x0003e40008000810 */
.L_x_38:
[----:B------:R-:W-:Y:S05]  /*0f90*/  BSYNC B4 ;  /* 0x0000000000047941 */ /* 0x000fea0003800000 */
.L_x_37:
        /* <DEDUP_REMOVED lines=11> */
.L_x_41:
[----:B------:R-:W-:Y:S05]  /*1050*/  @P2 BRA `(.L_x_43) ;  /* 0x0000000000282947 */ /* 0x000fea0003800000 */
[----:B-1-34-:R-:W1:Y:S02]  /*1060*/  LDS R2, [UR16+0x8] ;  /* 0x00000810ff027984 */ /* 0x01ae640008000800 */
[----:B-1----:R-:W-:-:S05]  /*1070*/  LOP3.LUT R2, R2, 0x1800, RZ, 0xb8, !PT ;  /* 0x0000180002027812 */ /* 0x002fca00078eb8ff */
[----:B------:R3:W-:Y:S02]  /*1080*/  STS [UR16+0x8], R2 ;  /* 0x00000802ff007988 */ /* 0x0007e40008000810 */
.L_x_42:
[----:B------:R-:W-:Y:S05]  /*1090*/  @P2 BREAK B5 ;  /* 0x0000000000052942 */ /* 0x000fea0003800000 */
[----:B------:R-:W-:Y:S05]  /*10a0*/  @P2 BRA `(.L_x_44) ;  /* 0x0000000000242947 */ /* 0x000fea0003800000 */
[----:B-1-3--:R-:W1:Y:S01]  /*10b0*/  LDS R2, [UR16+0x8] ;  /* 0x00000810ff027984 */ /* 0x00ae620008000800 */
[----:B------:R-:W-:-:S05]  /*10c0*/  IMAD.MOV.U32 R3, RZ, RZ, 0x6000 ;  /* 0x00006000ff037424 */ /* 0x000fca00078e00ff */
[----:B-1----:R-:W-:-:S04]  /*10d0*/  LOP3.LUT R2, R2, 0x6000, R3, 0xd8, !PT ;  /* 0x0000600002027812 */ /* 0x002fc800078ed803 */
[----:B------:R-:W-:-:S05]  /*10e0*/  LOP3.LUT R2, R2, 0x400000, RZ, 0xb8, !PT ;  /* 0x0040000002027812 */ /* 0x000fca00078eb8ff */
[----:B------:R1:W-:Y:S02]  /*10f0*/  STS [UR16+0x8], R2 ;  /* 0x00000802ff007988 */ /* 0x0003e40008000810 */
.L_x_43:
[----:B------:R-:W-:Y:S05]  /*1100*/  BSYNC B5 ;  /* 0x0000000000057941 */ /* 0x000fea0003800000 */
.L_x_40:
[----:B-1-34-:R-:W1:Y:S02]  /*1110*/  @!P2 LDS R2, [UR16+0x8] ;  /* 0x00000810ff02a984 */ /* 0x01ae640008000800 */
[----:B-1----:R-:W-:-:S05]  /*1120*/  @!P2 LOP3.LUT R2, R2, 0x8000, RZ, 0xb8, !PT ;  /* 0x000080000202a812 */ /* 0x002fca00078eb8ff */
[----:B------:R4:W-:Y:S02]  /*1130*/  @!P2 STS [UR16+0x8], R2 ;  /* 0x00000802ff00a988 */ /* 0x0009e40008000810 */
.L_x_44:
[----:B------:R-:W-:Y:S05]  /*1140*/  BSYNC B4 ;  /* 0x0000000000047941 */ /* 0x000fea0003800000 */
.L_x_39:
[----:B------:R-:W-:Y:S05]  /*1150*/  WARPSYNC.ALL ;  /* 0x0000000000007948 */ /* 0x000fea0003800000 */
[----:B------:R-:W-:Y:S01]  /*1160*/  UIADD3 UR5, UR5, 0x100, URZ ;  /* 0x0000010005057890 */ /* 0x000fe2000fffe03f */
[----:B------:R-:W-:Y:S01]  /*1170*/  ISETP.GE.AND P1, PT, R13, 0x1, PT ;  /* 0x000000010d00780c */ /* 0x000fe20003f26270 */
[----:B------:R-:W-:Y:S01]  /*1180*/  IMAD.MOV.U32 R24, RZ, RZ, RZ ;  /* 0x000000ffff187224 */ /* 0x000fe200078e00ff */
[----:B------:R-:W-:Y:S01]  /*1190*/  SHF.R.U32.HI R7, RZ, 0x5, R0 ;  /* 0x00000005ff077819 */ /* 0x000fe20000011600 */
[----:B------:R-:W-:-:S04]  /*11a0*/  UIADD3 UR22, UP0, UR5, UR22, URZ ;  /* 0x0000001605167290 */ /* 0x000fc8000ff1e03f */
[----:B------:R-:W-:Y:S01]  /*11b0*/  ULEA.HI.X.SX32 UR23, UR5, UR23, 0x1, UP0 ;  /* 0x0000001705177291 */ /* 0x000fe200080f0e3f */
[----:B------:R-:W-:Y:S11]  /*11c0*/  @P0 BRA `(.L_x_45) ;  /* 0x0000000000280947 */ /* 0x000ff60003800000 */
[----:B-1-34-:R-:W1:Y:S01]  /*11d0*/  S2R R2, SR_LANEID ;  /* 0x0000000000027919 */ /* 0x01ae620000000000 */
[----:B------:R-:W-:Y:S05]  /*11e0*/  WARPSYNC.ALL ;  /* 0x0000000000007948 */ /* 0x000fea0003800000 */
[----:B-1----:R-:W-:-:S05]  /*11f0*/  IMAD.SHL.U32 R4, R2, 0x4, RZ ;  /* 0x0000000402047824 */ /* 0x002fca00078e00ff */
[----:B------:R-:W1:Y:S01]  /*1200*/  LDS R5, [R4+UR16] ;  /* 0x0000001004057984 */ /* 0x000e620008000800 */
[----:B------:R-:W-:-:S05]  /*1210*/  IADD3 R2, P3, R4, UR22, RZ ;  /* 0x0000001604027c10 */ /* 0x000fca000ff7e0ff */
[----:B------:R-:W-:-:S05]  /*1220*/  IMAD.X R3, RZ, RZ, UR23, P3 ;  /* 0x00000017ff037e24 */ /* 0x000fca00098e06ff */
[----:B-1----:R1:W3:Y:S01]  /*1230*/  ATOMG.E.EXCH.STRONG.GPU PT, RZ, [R2], R5 ;  /* 0x0000000502ff73a8 */ /* 0x0022e200041ee100 */
[----:B------:R-:W-:-:S04]  /*1240*/  DEPBAR {5,4,3,2,1,0} ;  /* 0x0000003f0000791a */ /* 0x000fc80000000000 */
[----:B------:R1:W-:Y:S01]  /*1250*/  UTMACCTL.IV [UR22] ;  /* 0x00000000160079b9 */ /* 0x0003e20008000000 */
[----:B------:R-:W-:Y:S01]  /*1260*/  NOP ;  /* 0x0000000000007918 */ /* 0x000fe20000000000 */
.L_x_45:
[----:B------:R-:W-:Y:S05]  /*1270*/  @P0 BRA `(.L_x_46) ;  /* 0x00000000000c0947 */ /* 0x000fea0003800000 */
[----:B------:R0:W-:Y:S01]  /*1280*/  UTMACMDFLUSH ;  /* 0x00000000000079b7 */ /* 0x0001e20000000000 */
[----:B------:R-:W-:Y:S05]  /*1290*/  @P0 BRA `(.L_x_46) ;  /* 0x0000000000040947 */ /* 0x000fea0003800000 */
[----:B------:R-:W-:-:S04]  /*12a0*/  DEPBAR.LE SB0, 0x0 ;  /* 0x000080000000791a */ /* 0x000fc80000000000 */
.L_x_46:
[----:B------:R-:W-:Y:S05]  /*12b0*/  WARPSYNC.ALL ;  /* 0x0000000000007948 */ /* 0x000fea0003800000 */
[----:B---3--:R-:W-:Y:S01]  /*12c0*/  BAR.SYNC.DEFER_BLOCKING 0x0 ;  /* 0x0000000000007b1d */ /* 0x008fe20000010000 */
[----:B------:R-:W-:Y:S01]  /*12d0*/  R2UR UR17, R7 ;  /* 0x00000000071172ca */ /* 0x000fe200000e0000 */
[----:B------:R-:W-:Y:S01]  /*12e0*/  USHF.L.U32 UR27, UR32, 0x8, URZ ;  /* 0x00000008201b7899 */ /* 0x000fe2000800063f */
[----:B------:R-:W-:Y:S01]  /*12f0*/  IMAD.MOV.U32 R25, RZ, RZ, RZ ;  /* 0x000000ffff197224 */ /* 0x000fe200078e00ff */
[----:B------:R-:W-:Y:S01]  /*1300*/  USHF.L.U32 UR11, UR33, 0x6, URZ ;  /* 0x00000006210b7899 */ /* 0x000fe2000800063f */
[----:B------:R-:W-:Y:S01]  /*1310*/  CS2R R26, SRZ ;  /* 0x00000000001a7805 */ /* 0x000fe2000001ff00 */
[----:B------:R-:W-:Y:S01]  /*1320*/  VOTEU.ALL UP0, P2 ;  /* 0x00000000003f7886 */ /* 0x000fe20001000000 */
[----:B------:R-:W-:Y:S01]  /*1330*/  UMOV UR6, 0x1 ;  /* 0x0000000100067882 */ /* 0x000fe20000000000 */
[----:B------:R-:W-:Y:S01]  /*1340*/  VOTEU.ALL UP1, P2 ;  /* 0x00000000003f7886 */ /* 0x000fe20001020000 */
[----:B------:R-:W-:-:S02]  /*1350*/  CS2R R28, SRZ ;  /* 0x00000000001c7805 */ /* 0x000fc4000001ff00 */
[----:B------:R-:W-:Y:S01]  /*1360*/  CS2R R30, SRZ ;  /* 0x00000000001e7805 */ /* 0x000fe2000001ff00 */
[----:B------:R-:W-:-:S04]  /*1370*/  @!UP0 UIADD3 UR8, -UR6, 0x100000, URZ ;  /* 0x0010000006088890 */ /* 0x000fc8000fffe13f */
[----:B------:R-:W-:Y:S02]  /*1380*/  @!UP0 USHF.L.U32 UR9, UR8, 0xb, URZ ;  /* 0x0000000b08098899 */ /* 0x000fe4000800063f */
[----:B------:R-:W-:Y:S01]  /*1390*/  @!UP0 USHF.L.U32 UR8, UR8, 0x1, URZ ;  /* 0x0000000108088899 */ /* 0x000fe2000800063f */
[----:B------:R-:W-:Y:S01]  /*13a0*/  CS2R R32, SRZ ;  /* 0x0000000000207805 */ /* 0x000fe2000001ff00 */
[----:B------:R-:W-:-:S04]  /*13b0*/  @!UP0 UIADD3 UR6, -UR6, 0x100000, URZ ;  /* 0x0010000006068890 */ /* 0x000fc8000fffe13f */
[----:B------:R-:W-:Y:S02]  /*13c0*/  @!UP0 USHF.L.U32 UR7, UR6, 0xb, URZ ;  /* 0x0000000b06078899 */ /* 0x000fe4000800063f */
[----:B------:R-:W-:Y:S01]  /*13d0*/  @!UP0 USHF.L.U32 UR6, UR6, 0x1, URZ ;  /* 0x0000000106068899 */ /* 0x000fe2000800063f */
[----:B------:R-:W-:Y:S01]  /*13e0*/  CS2R R34, SRZ ;  /* 0x0000000000227805 */ /* 0x000fe2000001ff00 */
[----:B------:R-:W-:Y:S01]  /*13f0*/  VOTEU.ALL UP0, P2 ;  /* 0x00000000003f7886 */ /* 0x000fe20001000000 */
[----:B------:R-:W-:Y:S02]  /*1400*/  CS2R R36, SRZ ;  /* 0x0000000000247805 */ /* 0x000fe4000001ff00 */
[----:B------:R-:W-:Y:S02]  /*1410*/  CS2R R38, SRZ ;  /* 0x0000000000267805 */ /* 0x000fe4000001ff00 */
[----:B------:R-:W-:Y:S02]  /*1420*/  CS2R R40, SRZ ;  /* 0x0000000000287805 */ /* 0x000fe4000001ff00 */
[----:B------:R-:W-:-:S02]  /*1430*/  CS2R R42, SRZ ;  /* 0x00000000002a7805 */ /* 0x000fc4000001ff00 */
[----:B------:R-:W-:Y:S02]  /*1440*/  CS2R R44, SRZ ;  /* 0x00000000002c7805 */ /* 0x000fe4000001ff00 */
[----:B------:R-:W-:Y:S02]  /*1450*/  CS2R R46, SRZ ;  /* 0x00000000002e7805 */ /* 0x000fe4000001ff00 */
[----:B------:R-:W-:Y:S02]  /*1460*/  CS2R R48, SRZ ;  /* 0x0000000000307805 */ /* 0x000fe4000001ff00 */
[----:B------:R-:W-:Y:S01]  /*1470*/  CS2R R50, SRZ ;  /* 0x0000000000327805 */ /* 0x000fe2000001ff00 */
[----:B------:R-:W3:Y:S02]  /*1480*/  FENCE.VIEW.ASYNC.S ;  /* 0x00000000000073c6 */ /* 0x000ee40000000000 */
[----:B---3--:R3:W4:Y:S02]  /*1490*/  @!UP0 SYNCS.EXCH.64 URZ, [UR16+0x28000], UR8 ;  /* 0x02800008103f85b2 */ /* 0x0087240008000100 */
[----:B----4-:R-:W-:Y:S01]  /*14a0*/  BAR.SYNC.DEFER_BLOCKING 0x0 ;  /* 0x0000000000007b1d */ /* 0x010fe20000010000 */
[----:B------:R-:W-:-:S02]  /*14b0*/  CS2R R52, SRZ ;  /* 0x0000000000347805 */ /* 0x000fc4000001ff00 */
[----:B------:R-:W-:Y:S02]  /*14c0*/  CS2R R54, SRZ ;  /* 0x0000000000367805 */ /* 0x000fe4000001ff00 */
[----:B------:R-:W-:Y:S02]  /*14d0*/  CS2R R56, SRZ ;  /* 0x0000000000387805 */ /* 0x000fe4000001ff00 */
[----:B------:R-:W-:Y:S02]  /*14e0*/  CS2R R58, SRZ ;  /* 0x00000000003a7805 */ /* 0x000fe4000001ff00 */
[----:B------:R-:W-:Y:S02]  /*14f0*/  CS2R R60, SRZ ;  /* 0x00000000003c7805 */ /* 0x000fe4000001ff00 */
[----:B------:R-:W-:Y:S02]  /*1500*/  CS2R R62, SRZ ;  /* 0x00000000003e7805 */ /* 0x000fe4000001ff00 */
        /* <DEDUP_REMOVED lines=11> */
[----:B------:R-:W-:Y:S01]  /*15c0*/  CS2R R86, SRZ ;  /* 0x0000000000567805 */ /* 0x000fe2000001ff00 */
[----:B------:R3:W4:Y:S01]  /*15d0*/  @!UP1 SYNCS.EXCH.64 URZ, [UR16+0x28008], UR6 ;  /* 0x02800806103f95b2 */ /* 0x0007220008000100 */
[----:B------:R-:W-:Y:S05]  /*15e0*/  @!P1 BRA `(.L_x_47) ;  /* 0x0000000400d09947 */ /* 0x000fea0003800000 */
        /* <DEDUP_REMOVED lines=31> */
[----:B------:R-:W-:Y:S01]  /*17e0*/  CS2R R86, SRZ ;  /* 0x0000000000567805 */ /* 0x000fe2000001ff00 */
[----:B------:R-:W-:Y:S01]  /*17f0*/  UMOV UR5, URZ ;  /* 0x0000003f00057c82 */ /* 0x000fe20008000000 */
[----:B---3--:R-:W-:-:S05]  /*1800*/  UMOV UR6, URZ ;  /* 0x0000003f00067c82 */ /* 0x008fca0008000000 */
.L_x_49:
[----:B----4-:R-:W-:Y:S01]  /*1810*/  BAR.SYNC.DEFER_BLOCKING 0x0 ;  /* 0x0000000000007b1d */ /* 0x010fe20000010000 */
[----:B------:R-:W-:Y:S01]  /*1820*/  ULEA UR30, UR5, UR16, 0x3 ;  /* 0x00000010051e7291 */ /* 0x000fe2000f8e183f */
[----:B-1----:R-:W-:Y:S01]  /*1830*/  @!P2 IMAD.MOV.U32 R2, RZ, RZ, 0x14000 ;  /* 0x00014000ff02a424 */ /* 0x002fe200078e00ff */
[----:B------:R-:W-:Y:S01]  /*1840*/  ELECT P0, URZ, PT ;  /* 0x00000000003f782f */ /* 0x000fe20003800000 */
[----:B------:R-:W-:-:S03]  /*1850*/  ULEA UR7, UR5, UR16, 0xe ;  /* 0x0000001005077291 */ /* 0x000fc6000f8e703f */
[----:B------:R-:W-:Y:S01]  /*1860*/  ISETP.LT.U32.AND P0, PT, R6, 0x40, P0 ;  /* 0x000000400600780c */ /* 0x000fe20000701070 */
[----:B------:R-:W-:Y:S02]  /*1870*/  ULOP3.LUT UR8, UR17, 0x1, URZ, 0xc0, !UPT ;  /* 0x0000000111087892 */ /* 0x000fe4000f8ec03f */
[----:B------:R-:W-:Y:S02]  /*1880*/  ULEA UR29, UR5, UR16, 0x10 ;  /* 0x00000010051d7291 */ /* 0x000fe4000f8e803f */
[----:B------:R-:W-:Y:S02]  /*1890*/  UIADD3 UR28, UR7, 0x20000, URZ ;  /* 0x00020000071c7890 */ /* 0x000fe4000fffe03f */
[----:B------:R-:W-:Y:S02]  /*18a0*/  ULEA UR10, UR8, UR6, 0x6 ;  /* 0x00000006080a7291 */ /* 0x000fe4000f8e303f */
[----:B------:R-:W-:Y:S02]  /*18b0*/  ULEA UR24, UR8, UR29, 0xf ;  /* 0x0000001d08187291 */ /* 0x000fe4000f8e783f */
[----:B------:R-:W-:-:S02]  /*18c0*/  ULEA UR8, UR8, UR28, 0xd ;  /* 0x0000001c08087291 */ /* 0x000fc4000f8e683f */
[----:B------:R-:W-:Y:S01]  /*18d0*/  VOTEU.ANY UP0, P0 ;  /* 0x00000000003f7886 */ /* 0x000fe20000000100 */
[----:B------:R-:W-:Y:S01]  /*18e0*/  VOTEU.ANY UP2, P0 ;  /* 0x00000000003f7886 */ /* 0x000fe20000040100 */
[----:B------:R-:W-:Y:S01]  /*18f0*/  ELECT P1, URZ, PT ;  /* 0x00000000003f782f */ /* 0x000fe20003820000 */
[----:B------:R1:W-:Y:S02]  /*1900*/  @!P2 SYNCS.ARRIVE.TRANS64 RZ, [UR30+0x28000], R2 ;  /* 0x02800002ffffa9a7 */ /* 0x0003e4000800001e */
[----:B------:R-:W-:Y:S01]  /*1910*/  @UP0 UIADD3 UR9, UR30, 0x28000, URZ ;  /* 0x000280001e090890 */ /* 0x000fe2000fffe03f */
[----:B------:R-:W-:Y:S01]  /*1920*/  BAR.SYNC.DEFER_BLOCKING 0x0 ;  /* 0x0000000000007b1d */ /* 0x000fe20000010000 */
[----:B------:R-:W-:-:S05]  /*1930*/  ISETP.LT.U32.AND P1, PT, R6, 0x40, P1 ;  /* 0x000000400600780c */ /* 0x000fca0000f21070 */
[----:B------:R-:W-:Y:S01]  /*1940*/  @UP0 UMOV UR12, UR18 ;  /* 0x00000012000c0c82 */ /* 0x000fe20008000000 */
[----:B------:R-:W-:Y:S01]  /*1950*/  @UP0 UMOV UR13, UR19 ;  /* 0x00000013000d0c82 */ /* 0x000fe20008000000 */
[----:B------:R-:W-:Y:S01]  /*1960*/  UMOV UR26, UR10 ;  /* 0x0000000a001a7c82 */ /* 0x000fe20008000000 */
[----:B-1----:R-:W-:-:S05]  /*1970*/  IMAD.U32 R2, RZ, RZ, UR4 ;  /* 0x00000004ff027e24 */ /* 0x002fca000f8e00ff */
[----:B------:R-:W-:Y:S01]  /*1980*/  VOTEU.ANY UP1, P1 ;  /* 0x00000000003f7886 */ /* 0x000fe20000820100 */
[----:B------:R-:W-:Y:S01]  /*1990*/  VOTEU.ANY UP3, P1 ;  /* 0x00000000003f7886 */ /* 0x000fe20000860100 */
[----:B------:R-:W-:-:S03]  /*19a0*/  SHF.L.U32 R2, R2, 0x1f, RZ ;  /* 0x0000001f02027819 */ /* 0x000fc600000006ff */
[----:B------:R-:W-:Y:S01]  /*19b0*/  @UP1 UIADD3 UR25, UR30, 0x28000, URZ ;  /* 0x000280001e191890 */ /* 0x000fe2000fffe03f */
[----:B------:R-:W-:Y:S01]  /*19c0*/  @UP1 UMOV UR14, UR20 ;  /* 0x00000014000e1c82 */ /* 0x000fe20008000000 */
[----:B------:R-:W-:Y:S01]  /*19d0*/  @UP1 UMOV UR15, UR21 ;  /* 0x00000015000f1c82 */ /* 0x000fe20008000000 */
[----:B------:R1:W-:Y:S01]  /*19e0*/  @UP2 UTMALDG.2D [UR8], [UR12] ;  /* 0x000000080c0025b4 */ /* 0x0003e20008008000 */
[----:B------:R3:W-:Y:S06]  /*19f0*/  MEMBAR.ALL.CTA ;  /* 0x0000000000007992 */ /* 0x0007ec0000008000 */
[----:B---3--:R-:W3:Y:S02]  /*1a00*/  FENCE.VIEW.ASYNC.S ;  /* 0x00000000000073c6 */ /* 0x008ee40000000000 */
[----:B---3--:R-:W-:Y:S06]  /*1a10*/  BAR.SYNC.DEFER_BLOCKING 0x0 ;  /* 0x0000000000007b1d */ /* 0x008fec0000010000 */
[----:B------:R1:W-:Y:S02]  /*1a20*/  @UP3 UTMALDG.2D [UR24], [UR14] ;  /* 0x000000180e0035b4 */ /* 0x0003e40008008000 */
[----:B------:R-:W-:Y:S06]  /*1a30*/  BAR.SYNC.DEFER_BLOCKING 0x0 ;  /* 0x0000000000007b1d */ /* 0x000fec0000010000 */
[----:B------:R-:W3:Y:S02]  /*1a40*/  SYNCS.PHASECHK.TRANS64.TRYWAIT P0, [UR30+0x28000], R2 ;  /* 0x02800002ff0075a7 */ /* 0x000ee4000800015e */
[----:B-1-3--:R-:W-:Y:S05]  /*1a50*/  @!P0 BRA `(.L_x_48) ;  /* 0x0000000400ec8947 */ /* 0x00afea0003800000 */
.L_x_50:
[----:B------:R-:W-:Y:S01]  /*1a60*/  USHF.L.U32 UR7, UR17, 0x8, URZ ;  /* 0x0000000811077899 */ /* 0x000fe2000800063f */
[----:B------:R-:W-:Y:S02]  /*1a70*/  WARPGROUP.DEPBAR.LE gsb0, 0x0 ;  /* 0x00008000000079c5 */ /* 0x000fe40000010000 */
[----:B------:R-:W-:Y:S01]  /*1a80*/  USHF.R.U32.HI UR12, URZ, 0x4, UR28 ;  /* 0x000000043f0c7899 */ /* 0x000fe2000801161c */
[----:B------:R-:W-:Y:S01]  /*1a90*/  WARPGROUP.ARRIVE ;  /* 0x00000000000079c5 */ /* 0x000fe20000000000 */
[----:B------:R-:W-:Y:S01]  /*1aa0*/  ULOP3.LUT UR7, UR7, 0x400, URZ, 0xc0, !UPT ;  /* 0x0000040007077892 */ /* 0x000fe2000f8ec03f */
[----:B------:R-:W1:Y:S01]  /*1ab0*/  LDC R2, c[0x0][0x230] ;  /* 0x00008c00ff027b82 */ /* 0x000e620000000800 */
[----:B------:R-:W-:Y:S02]  /*1ac0*/  USGXT.U32 UR12, UR12, 0xe ;  /* 0x0000000e0c0c789a */ /* 0x000fe40008000000 */
[----:B------:R-:W-:Y:S01]  /*1ad0*/  ULEA.HI UR7, UR29, UR7, URZ, 0x1c ;  /* 0x000000071d077291 */ /* 0x000fe2000f8fe03f */
[----:B------:R-:W-:Y:S01]  /*1ae0*/  UMOV UR13, 0x40000040 ;  /* 0x40000040000d7882 */ /* 0x000fe20000000000 */
[----:B------:R-:W-:-:S02]  /*1af0*/  UMOV UR15, 0x40000040 ;  /* 0x40000040000f7882 */ /* 0x000fc40000000000 */
[----:B------:R-:W-:Y:S01]  /*1b00*/  ULOP3.LUT UR14, UR7, 0x3fff, URZ, 0xc0, !UPT ;  /* 0x00003fff070e7892 */ /* 0x000fe2000f8ec03f */
[----:B------:R-:W-:Y:S02]  /*1b10*/  UMOV UR8, URZ ;  /* 0x0000003f00087c82 */ /* 0x000fe40008000000 */
[----:B------:R-:W-:Y:S01]  /*1b20*/  UMOV UR7, URZ ;  /* 0x0000003f00077c82 */ /* 0x000fe20008000000 */
[----:B------:R-:W-:Y:S02]  /*1b30*/  UIADD3 UR6, UR6, 0x80, URZ ;  /* 0x0000008006067890 */ /* 0x000fe4000fffe03f */
[----:B------:R-:W-:-:S03]  /*1b40*/  UIADD3 UR5, UR5, 0x1, URZ ;  /* 0x0000000105057890 */ /* 0x000fc6000fffe03f */
[----:B------:R-:W-:Y:S01]  /*1b50*/  HGMMA.64x128x16.F32 R24, gdesc[UR12], R24 ;  /* 0x01e000000c1879f0 */ /* 0x000fe20008700818 */
[----:B------:R-:W-:Y:S02]  /*1b60*/  UIADD3 UR12, UP0, UR12, 0x2, URZ ;  /* 0x000000020c0c7890 */ /* 0x000fe4000ff1e03f */
[----:B------:R-:W-:Y:S02]  /*1b70*/  UIADD3 UR14, UP1, UR14, 0x2, URZ ;  /* 0x000000020e0e7890 */ /* 0x000fe4000ff3e03f */
[----:B------:R-:W-:Y:S02]  /*1b80*/  UIADD3.X UR13, UR7, 0x40000040, URZ, UP0, !UPT ;  /* 0x40000040070d7890 */ /* 0x000fe400087fe43f */
[----:B------:R-:W-:Y:S01]  /*1b90*/  UIADD3.X UR15, UR8, 0x40000040, URZ, UP1, !UPT ;  /* 0x40000040080f7890 */ /* 0x000fe20008ffe43f */
[----:B-1----:R-:W-:Y:S01]  /*1ba0*/  ISETP.LE.AND P0, PT, R2, UR6, PT ;  /* 0x0000000602007c0c */ /* 0x002fe2000bf03270 */
[----:B------:R-:W-:Y:S02]  /*1bb0*/  UIADD3.64 UR28, UR12, 0x2, URZ ;  /* 0x000000020c1c7897 */ /* 0x000fe4000fffe03f */
[----:B------:R-:W-:-:S02]  /*1bc0*/  UIADD3.64 UR30, UR14, 0x2, URZ ;  /* 0x000000020e1e7897 */ /* 0x000fc4000fffe03f */
[----:B------:R-:W-:-:S04]  /*1bd0*/  UISETP.NE.U32.AND UP0, UPT, UR5, 0x2, UPT ;  /* 0x000000020500788c */ /* 0x000fc8000bf05070 */
[----:B------:R-:W-:Y:S02]  /*1be0*/  USEL UR7, URZ, 0x1, UP0 ;  /* 0x000000013f077887 */ /* 0x000fe40008000000 */
[----:B------:R-:W-:Y:S02]  /*1bf0*/  USEL UR5, UR5, URZ, UP0 ;  /* 0x0000003f05057287 */ /* 0x000fe40008000000 */
[----:B------:R-:W-:Y:S01]  /*1c00*/  ULOP3.LUT UR4, UR4, UR7, URZ, 0x3c, !UPT ;  /* 0x0000000704047292 */ /* 0x000fe2000f8e3c3f */
[----:B------:R-:W-:-:S12]  /*1c10*/  HGMMA.64x128x16.F32 R24, gdesc[UR12], R24 ;  /* 0x01e000000c1879f0 */ /* 0x000fd80008700818 */
[----:B------:R-:W-:Y:S01]  /*1c20*/  HGMMA.64x128x16.F32 R24, gdesc[UR28], R24 ;  /* 0x01e000001c1879f0 */ /* 0x000fe20008700818 */
[----:B------:R-:W-:Y:S02]  /*1c30*/  UIADD3.64 UR28, UR12, 0x4, URZ ;  /* 0x000000040c1c7897 */ /* 0x000fe4000fffe03f */
[----:B------:R-:W-:-:S09]  /*1c40*/  UIADD3.64 UR30, UR14, 0x4, URZ ;  /* 0x000000040e1e7897 */ /* 0x000fd2000fffe03f */
        /* <DEDUP_REMOVED lines=8> */
[----:B------:R-:W-:Y:S02]  /*1cd0*/  UIADD3.64 UR30, UR14, 0x802, URZ ;  /* 0x000008020e1e7897 */ /* 0x000fe4000fffe03f */
[----:B------:R-:W-:Y:S02]  /*1ce0*/  UIADD3.64 UR12, UR12, 0x204, URZ ;  /* 0x000002040c0c7897 */ /* 0x000fe4000fffe03f */
[----:B------:R-:W-:-:S05]  /*1cf0*/  UIADD3.64 UR14, UR14, 0x804, URZ ;  /* 0x000008040e0e7897 */ /* 0x000fca000fffe03f */
[----:B------:R-:W-:-:S12]  /*1d00*/  HGMMA.64x128x16.F32 R24, gdesc[UR28], R24 ;  /* 0x01e000001c1879f0 */ /* 0x000fd80008700818 */
[----:B------:R-:W-:Y:S01]  /*1d10*/  HGMMA.64x128x16.F32 R24, gdesc[UR12], R24, gsb0 ;  /* 0x01e000000c1879f0 */ /* 0x000fe20008000818 */
[----:B------:R-:W-:Y:S05]  /*1d20*/  @!P0 BRA `(.L_x_49) ;  /* 0xfffffff800b88947 */ /* 0x000fea000383ffff */
.L_x_47:
[----:B------:R-:W-:Y:S02]  /*1d30*/  WARPGROUP.DEPBAR.LE gsb0, 0x0 ;  /* 0x00008000000079c5 */ /* 0x000fe40000010000 */
[----:B----4-:R-:W-:Y:S01]  /*1d40*/  BAR.SYNC.DEFER_BLOCKING 0x0 ;  /* 0x0000000000007b1d */ /* 0x010fe20000010000 */
[C---:B-1----:R-:W-:Y:S01]  /*1d50*/  IMAD.SHL.U32 R2, R0.reuse, 0x80, RZ ;  /* 0x0000008000027824 */ /* 0x042fe200078e00ff */
[----:B------:R-:W-:Y:S01]  /*1d60*/  F2FP.F16.F32.PACK_AB R24, R25, R24 ;  /* 0x000000181918723e */ /* 0x000fe200000000ff */
[----:B------:R-:W-:Y:S01]  /*1d70*/  IMAD.SHL.U32 R3, R0, 0x40, RZ ;  /* 0x0000004000037824 */ /* 0x000fe200078e00ff */
[----:B------:R-:W-:Y:S02]  /*1d80*/  F2FP.F16.F32.PACK_AB R25, R27, R26 ;  /* 0x0000001a1b19723e */ /* 0x000fe400000000ff */
[----:B------:R-:W-:Y:S02]  /*1d90*/  ELECT P0, URZ, PT ;  /* 0x00000000003f782f */ /* 0x000fe40003800000 */
[----:B------:R-:W-:Y:S01]  /*1da0*/  LOP3.LUT R2, R2, 0x4780, RZ, 0xc0, !PT ;  /* 0x0000478002027812 */ /* 0x000fe200078ec0ff */
[----:B------:R-:W-:Y:S01]  /*1db0*/  ULOP3.LUT UR17, UR17, 0x3, URZ, 0xc0, !UPT ;  /* 0x0000000311117892 */ /* 0x000fe2000f8ec03f */
[----:B------:R-:W-:Y:S01]  /*1dc0*/  F2FP.F16.F32.PACK_AB R56, R57, R56 ;  /* 0x000000383938723e */ /* 0x000fe200000000ff */
[----:B------:R-:W-:Y:S01]  /*1dd0*/  UMOV UR10, UR11 ;  /* 0x0000000b000a7c82 */ /* 0x000fe20008000000 */
[----:B------:R-:W-:Y:S01]  /*1de0*/  LOP3.LUT R4, R2, 0x1800, R3, 0xf8, !PT ;  /* 0x0000180002047812 */ /* 0x000fe200078ef803 */
[----:B------:R-:W-:Y:S01]  /*1df0*/  IMAD.SHL.U32 R2, R0, 0x10, RZ ;  /* 0x0000001000027824 */ /* 0x000fe200078e00ff */
[----:B------:R-:W-:Y:S01]  /*1e00*/  F2FP.F16.F32.PACK_AB R26, R29, R28 ;  /* 0x0000001c1d1a723e */ /* 0x000fe200000000ff */
[----:B---3--:R-:W-:Y:S01]  /*1e10*/  ULEA UR9, UR17, UR27, 0x6 ;  /* 0x0000001b11097291 */ /* 0x008fe2000f8e303f */
[----:B------:R-:W-:Y:S01]  /*1e20*/  F2FP.F16.F32.PACK_AB R27, R31, R30 ;  /* 0x0000001e1f1b723e */ /* 0x000fe200000000ff */
[----:B------:R-:W-:Y:S01]  /*1e30*/  ULEA UR8, UR17, UR16, 0xd ;  /* 0x0000001011087291 */ /* 0x000fe2000f8e683f */
[----:B------:R-:W-:-:S02]  /*1e40*/  LOP3.LUT R3, R2, 0x70, RZ, 0xc0, !PT ;  /* 0x0000007002037812 */ /* 0x000fc400078ec0ff */
[----:B------:R-:W-:Y:S02]  /*1e50*/  F2FP.F16.F32.PACK_AB R32, R33, R32 ;  /* 0x000000202120723e */ /* 0x000fe400000000ff */
[----:B------:R-:W-:Y:S02]  /*1e60*/  LOP3.LUT R3, R3, 0x10, R0, 0x78, !PT ;  /* 0x0000001003037812 */ /* 0x000fe400078e7800 */
[----:B------:R-:W-:Y:S01]  /*1e70*/  F2FP.F16.F32.PACK_AB R57, R59, R58 ;  /* 0x0000003a3b39723e */ /* 0x000fe200000000ff */
[----:B------:R-:W1:Y:S02]  /*1e80*/  @!P2 SYNCS.CCTL.IV [UR16+0x28000] ;  /* 0x02800000ff00a9b1 */ /* 0x000e640008000010 */
[----:B-1----:R-:W-:Y:S01]  /*1e90*/  BAR.SYNC.DEFER_BLOCKING 0x0 ;  /* 0x0000000000007b1d */ /* 0x002fe20000010000 */
[----:B------:R-:W-:Y:S02]  /*1ea0*/  LOP3.LUT R3, R4, R3, RZ, 0xfc, !PT ;  /* 0x0000000304037212 */ /* 0x000fe400078efcff */
[----:B------:R-:W-:-:S02]  /*1eb0*/  F2FP.F16.F32.PACK_AB R33, R35, R34 ;  /* 0x000000222321723e */ /* 0x000fc400000000ff */
[C---:B------:R-:W-:Y:S01]  /*1ec0*/  LOP3.LUT R2, R3.reuse, 0x20, RZ, 0x3c, !PT ;  /* 0x0000002003027812 */ /* 0x040fe200078e3cff */
[C---:B------:R-:W-:Y:S01]  /*1ed0*/  VIADD R0, R3.reuse, UR16 ;  /* 0x0000001003007c36 */ /* 0x040fe20008000000 */
[----:B------:R-:W-:Y:S02]  /*1ee0*/  LOP3.LUT R4, R3, 0x40, RZ, 0x3c, !PT ;  /* 0x0000004003047812 */ /* 0x000fe400078e3cff */
[----:B------:R-:W-:Y:S01]  /*1ef0*/  F2FP.F16.F32.PACK_AB R58, R61, R60 ;  /* 0x0000003c3d3a723e */ /* 0x000fe200000000ff */
[----:B------:R-:W-:Y:S01]  /*1f00*/  VIADD R2, R2, UR16 ;  /* 0x0000001002027c36 */ /* 0x000fe20008000000 */
[----:B------:R-:W-:Y:S01]  /*1f10*/  F2FP.F16.F32.PACK_AB R59, R63, R62 ;  /* 0x0000003e3f3b723e */ /* 0x000fe200000000ff */
[----:B------:R-:W-:Y:S01]  /*1f20*/  VIADD R4, R4, UR16 ;  /* 0x0000001004047c36 */ /* 0x000fe20008000000 */
[----:B------:R-:W-:Y:S02]  /*1f30*/  F2FP.F16.F32.PACK_AB R64, R65, R64 ;  /* 0x000000404140723e */ /* 0x000fe400000000ff */
[----:B------:R-:W-:-:S02]  /*1f40*/  LOP3.LUT R3, R3, 0x60, RZ, 0x3c, !PT ;  /* 0x0000006003037812 */ /* 0x000fc400078e3cff */
[----:B------:R-:W-:Y:S02]  /*1f50*/  F2FP.F16.F32.PACK_AB R34, R37, R36 ;  /* 0x000000242522723e */ /* 0x000fe400000000ff */
[----:B------:R-:W-:Y:S01]  /*1f60*/  F2FP.F16.F32.PACK_AB R35, R39, R38 ;  /* 0x000000262723723e */ /* 0x000fe200000000ff */
[----:B------:R-:W-:Y:S01]  /*1f70*/  VIADD R3, R3, UR16 ;  /* 0x0000001003037c36 */ /* 0x000fe20008000000 */
[----:B------:R-:W-:Y:S02]  /*1f80*/  F2FP.F16.F32.PACK_AB R40, R41, R40 ;  /* 0x000000282928723e */ /* 0x000fe400000000ff */
[----:B------:R-:W-:Y:S01]  /*1f90*/  F2FP.F16.F32.PACK_AB R65, R67, R66 ;  /* 0x000000424341723e */ /* 0x000fe200000000ff */
[----:B------:R-:W1:Y:S01]  /*1fa0*/  @!P2 SYNCS.CCTL.IV [UR16+0x28008] ;  /* 0x02800800ff00a9b1 */ /* 0x000e620008000010 */
[----:B------:R-:W-:Y:S01]  /*1fb0*/  F2FP.F16.F32.PACK_AB R41, R43, R42 ;  /* 0x0000002a2b29723e */ /* 0x000fe200000000ff */
[----:B-1----:R-:W-:Y:S01]  /*1fc0*/  STSM.16.M88.4 [R0], R24 ;  /* 0x0000001800007844 */ /* 0x002fe20000000200 */
[----:B------:R-:W-:-:S02]  /*1fd0*/  F2FP.F16.F32.PACK_AB R66, R69, R68 ;  /* 0x000000444542723e */ /* 0x000fc400000000ff */
[----:B------:R-:W-:Y:S01]  /*1fe0*/  F2FP.F16.F32.PACK_AB R67, R71, R70 ;  /* 0x000000464743723e */ /* 0x000fe200000000ff */
[----:B------:R-:W-:Y:S01]  /*1ff0*/  STSM.16.M88.4 [R0+0x2000], R56 ;  /* 0x0020003800007844 */ /* 0x000fe20000000200 */
[----:B------:R-:W-:Y:S02]  /*2000*/  F2FP.F16.F32.PACK_AB R72, R73, R72 ;  /* 0x000000484948723e */ /* 0x000fe400000000ff */
[----:B------:R-:W-:Y:S01]  /*2010*/  F2FP.F16.F32.PACK_AB R42, R45, R44 ;  /* 0x0000002c2d2a723e */ /* 0x000fe200000000ff */
[----:B------:R-:W-:Y:S01]  /*2020*/  STSM.16.M88.4 [R2], R32 ;  /* 0x0000002002007844 */ /* 0x000fe20000000200 */
[----:B------:R-:W-:Y:S02]  /*2030*/  F2FP.F16.F32.PACK_AB R43, R47, R46 ;  /* 0x0000002e2f2b723e */ /* 0x000fe400000000ff */
[----:B------:R-:W-:Y:S01]  /*2040*/  F2FP.F16.F32.PACK_AB R48, R49, R48 ;  /* 0x000000303130723e */ /* 0x000fe200000000ff */
[----:B------:R-:W-:Y:S01]  /*2050*/  STSM.16.M88.4 [R2+0x2000], R64 ;  /* 0x0020004002007844 */ /* 0x000fe20000000200 */
[----:B------:R-:W-:-:S02]  /*2060*/  F2FP.F16.F32.PACK_AB R73, R75, R74 ;  /* 0x0000004a4b49723e */ /* 0x000fc400000000ff */
[----:B------:R-:W-:Y:S01]  /*2070*/  F2FP.F16.F32.PACK_AB R49, R51, R50 ;  /* 0x000000323331723e */ /* 0x000fe200000000ff */
[----:B------:R-:W-:Y:S01]  /*2080*/  STSM.16.M88.4 [R4], R40 ;  /* 0x0000002804007844 */ /* 0x000fe20000000200 */
[----:B------:R-:W-:Y:S02]  /*2090*/  F2FP.F16.F32.PACK_AB R74, R77, R76 ;  /* 0x0000004c4d4a723e */ /* 0x000fe400000000ff */
[----:B------:R-:W-:Y:S02]  /*20a0*/  F2FP.F16.F32.PACK_AB R75, R79, R78 ;  /* 0x0000004e4f4b723e */ /* 0x000fe400000000ff */
[----:B------:R-:W-:Y:S02]  /*20b0*/  F2FP.F16.F32.PACK_AB R80, R81, R80 ;  /* 0x000000505150723e */ /* 0x000fe400000000ff */
[----:B------:R-:W-:Y:S01]  /*20c0*/  F2FP.F16.F32.PACK_AB R50, R53, R52 ;  /* 0x000000343532723e */ /* 0x000fe200000000ff */
[----:B------:R-:W-:Y:S01]  /*20d0*/  STSM.16.M88.4 [R4+0x2000], R72 ;  /* 0x0020004804007844 */ /* 0x000fe20000000200 */
[----:B------:R-:W-:-:S02]  /*20e0*/  F2FP.F16.F32.PACK_AB R51, R55, R54 ;  /* 0x000000363733723e */ /* 0x000fc400000000ff */
[----:B------:R-:W-:Y:S02]  /*20f0*/  F2FP.F16.F32.PACK_AB R81, R83, R82 ;  /* 0x000000525351723e */ /* 0x000fe400000000ff */
[----:B------:R-:W-:Y:S01]  /*2100*/  F2FP.F16.F32.PACK_AB R82, R85, R84 ;  /* 0x000000545552723e */ /* 0x000fe200000000ff */
[----:B------:R-:W-:Y:S01]  /*2110*/  STSM.16.M88.4 [R3], R48 ;  /* 0x0000003003007844 */ /* 0x000fe20000000200 */
[----:B------:R-:W-:Y:S02]  /*2120*/  F2FP.F16.F32.PACK_AB R83, R87, R86 ;  /* 0x000000565753723e */ /* 0x000fe400000000ff */
[----:B------:R-:W-:-:S03]  /*2130*/  ISETP.LT.U32.AND P0, PT, R6, 0x80, P0 ;  /* 0x000000800600780c */ /* 0x000fc60000701070 */
[----:B------:R-:W-:Y:S01]  /*2140*/  STSM.16.M88.4 [R3+0x2000], R80 ;  /* 0x0020005003007844 */ /* 0x000fe20000000200 */
[----:B------:R1:W-:Y:S06]  /*2150*/  MEMBAR.ALL.CTA ;  /* 0x0000000000007992 */ /* 0x0003ec0000008000 */
[----:B-1----:R-:W1:Y:S03]  /*2160*/  FENCE.VIEW.ASYNC.S ;  /* 0x00000000000073c6 */ /* 0x002e660000000000 */
[----:B-1----:R-:W-:Y:S01]  /*2170*/  VOTEU.ANY UP0, P0 ;  /* 0x00000000003f7886 */ /* 0x002fe20000000100 */
[----:B------:R-:W-:-:S04]  /*2180*/  VOTEU.ANY UP1, P0 ;  /* 0x00000000003f7886 */ /* 0x000fc80000020100 */
[----:B------:R-:W-:Y:S01]  /*2190*/  @UP0 UMOV UR6, UR22 ;  /* 0x0000001600060c82 */ /* 0x000fe20008000000 */
[----:B------:R-:W-:Y:S01]  /*21a0*/  @UP0 UMOV UR7, UR23 ;  /* 0x0000001700070c82 */ /* 0x000fe20008000000 */
[----:B------:R-:W-:Y:S06]  /*21b0*/  BAR.SYNC.DEFER_BLOCKING 0x0 ;  /* 0x0000000000007b1d */ /* 0x000fec0000010000 */
[----:B------:R1:W-:Y:S01]  /*21c0*/  @UP1 UTMASTG.2D [UR8], [UR6] ;  /* 0x00000008060013b5 */ /* 0x0003e20008008000 */
[----:B------:R0:W-:Y:S01]  /*21d0*/  UTMACMDFLUSH ;  /* 0x00000000000079b7 */ /* 0x0001e20000000000 */
[----:B------:R-:W-:-:S04]  /*21e0*/  DEPBAR.LE SB0, 0x0 ;  /* 0x000080000000791a */ /* 0x000fc80000000000 */
[----:B------:R-:W-:Y:S06]  /*21f0*/  BAR.SYNC.DEFER_BLOCKING 0x0 ;  /* 0x0000000000007b1d */ /* 0x000fec0000010000 */
[----:B-1----:R-:W-:Y:S05]  /*2200*/  EXIT ;  /* 0x000000000000794d */ /* 0x002fea0003800000 */
.L_x_48:
[----:B------:R-:W1:Y:S02]  /*2210*/  SYNCS.PHASECHK.TRANS64.TRYWAIT P0, [UR30+0x28000], R2 ;  /* 0x02800002ff0075a7 */ /* 0x000e64000800015e */
[----:B-1----:R-:W-:Y:S05]  /*2220*/  @!P0 BRA `(.L_x_48) ;  /* 0xfffffffc00f88947 */ /* 0x002fea000383ffff */
[----:B------:R-:W-:Y:S05]  /*2230*/  BRA `(.L_x_50) ;  /* 0xfffffff800087947 */ /* 0x000fea000383ffff */
.L_x_51:
[----:B------:R-:W-:-:S00]  /*2240*/  BRA `(.L_x_51) ;  /* 0xfffffffc00fc7947 */ /* 0x000fc0000383ffff */
[----:B------:R-:W-:-:S00]  /*2250*/  NOP ;  /* 0x0000000000007918 */ /* 0x000fc00000000000 */
        /* <DEDUP_REMOVED lines=10> */
.L_x_52:


//--------------------- .nv.shared.gluon_wgmma    --------------------------
	.section	.nv.shared.gluon_wgmma,"aw",@nobits
	.sectionflags	@""
	.align	16
	.zero		1024


//--------------------- .nv.shared.reserved.0     --------------------------
	.section	.nv.shared.reserved.0,"aw",@nobits
	.weak		__nv_reservedSMEM_offset_0_alias
	.size		__nv_reservedSMEM_offset_0_alias, 0, 0
	.other		__nv_reservedSMEM_offset_0_alias,@"STO_CUDA_RESERVED_SHARED STV_DEFAULT"
__nv_reservedSMEM_offset_0_alias:
	.zero		0


//--------------------- .nv.constant0.gluon_wgmma --------------------------
	.section	.nv.constant0.gluon_wgmma,"a",@progbits
	.sectionflags	@""
	.align	4
.nv.constant0.gluon_wgmma:
	.zero		608


//--------------------- SYMBOLS --------------------------

	.type		.nv.reservedSmem.offset0,@object
	.size		.nv.reservedSmem.offset0,0x4
